// auto-generated by cutlass_sweep.gemm — config: {"arch": "sm_90", "cluster_m": 1, "cluster_n": 1, "dtype": "e4m3", "dtype_b": "e4m3", "layout": "nt", "stages": 0, "tile_k": 128, "tile_m": 128, "tile_n": 256}
#include "cutlass/cutlass.h"
#include "cutlass/gemm/collective/collective_builder.hpp"
#include "cutlass/gemm/device/gemm_universal_adapter.h"
#include "cutlass/gemm/kernel/gemm_universal.hpp"
#include "cutlass/epilogue/collective/collective_builder.hpp"

using ElemA = cutlass::float_e4m3_t;
using ElemB = cutlass::float_e4m3_t;
using ElemCD = cutlass::float_e4m3_t;
using Acc  = float;
using TileShape    = cute::Shape<cute::_128, cute::_256, cute::_128>;
using ClusterShape = cute::Shape<cute::_1, cute::_1, cute::_1>;

using CollectiveEpilogue = typename cutlass::epilogue::collective::CollectiveBuilder<
    cutlass::arch::Sm90, cutlass::arch::OpClassTensorOp,
    TileShape, ClusterShape,
    cutlass::epilogue::collective::EpilogueTileAuto,
    Acc, Acc,
    ElemCD, cutlass::layout::RowMajor, 128 / cutlass::sizeof_bits<ElemCD>::value,
    ElemCD, cutlass::layout::RowMajor, 128 / cutlass::sizeof_bits<ElemCD>::value,
    cutlass::epilogue::collective::EpilogueScheduleAuto
  >::CollectiveOp;

using CollectiveMainloop = typename cutlass::gemm::collective::CollectiveBuilder<
    cutlass::arch::Sm90, cutlass::arch::OpClassTensorOp,
    ElemA, cutlass::layout::RowMajor, 128 / cutlass::sizeof_bits<ElemA>::value,
    ElemB, cutlass::layout::ColumnMajor, 128 / cutlass::sizeof_bits<ElemB>::value,
    Acc,
    TileShape, ClusterShape,
    cutlass::gemm::collective::StageCountAutoCarveout<static_cast<int>(sizeof(typename CollectiveEpilogue::SharedStorage))>,
    cutlass::gemm::collective::KernelScheduleAuto
  >::CollectiveOp;

using GemmKernel = cutlass::gemm::kernel::GemmUniversal<
    cute::Shape<int,int,int,int>,
    CollectiveMainloop,
    CollectiveEpilogue
>;
using Gemm = cutlass::gemm::device::GemmUniversalAdapter<GemmKernel>;

// Force the device kernel symbol into the cubin without needing a host main.
auto* _anchor = &cutlass::device_kernel<GemmKernel>;


// ===== COMPILED SASS (sm_90a) =====

	.target	sm_90a

	.elftype	@"ET_EXEC"


//--------------------- .note.nv.tkinfo           --------------------------
	.section	.note.nv.tkinfo,"",@"SHT_NOTE"
	.sectionflags	@"SHF_NOTE_NV_TKINFO"
	.tkinfo
        /*0018*/ 	.word	0x00000002
        /*0030*/ 	.string	""
        /*0030*/ 	.string	"ptxas"
        /*0030*/ 	.string	"Cuda compilation tools, release 13.0, V13.0.88"
        /*0030*/ 	.string	"Build cuda_13.0.r13.0/compiler.36424714_0"
        /*0030*/ 	.string	"-arch sm_90a -m 64 "



//--------------------- .note.nv.cuinfo           --------------------------
	.section	.note.nv.cuinfo,"",@"SHT_NOTE"
	.sectionflags	@"SHF_NOTE_NV_CUINFO"
        /*0018*/ 	.short	0x0002
        /*001a*/ 	.short	0x005a
        /*001c*/ 	.short	0x0082
	.zero		2


//--------------------- .nv.info                  --------------------------
	.section	.nv.info,"",@"SHT_CUDA_INFO"
	.align	4


	//----- nvinfo : EIATTR_REGCOUNT
	.align		4
        /*0000*/ 	.byte	0x04, 0x2f
        /*0002*/ 	.short	(.L_12 - .L_11)
	.align		4
.L_11:
        /*0004*/ 	.word	index@(_ZN7cutlass13device_kernelINS_4gemm6kernel13GemmUniversalIN4cute5tupleIJiiiiEEENS1_10collective13CollectiveMmaINS1_37MainloopSm90TmaGmmaWarpSpecializedFP8ILi4ENS5_IJNS4_1CILi1EEESB_SB_EEENS1_35KernelTmaWarpSpecializedCooperativeEEENS5_IJNSA_ILi128EEENSA_ILi256EEESF_EEENS_12float_e4m3_tENS5_IJlSB_lEEESI_SJ_NS4_8TiledMMAINS4_8MMA_AtomIJNS4_4SM904GMMA31MMA_64x256x32_F32E4M3E4M3_SS_TNILNSN_7ScaleInE1ELSP_1EEEEEENS4_6LayoutINS5_IJNSA_ILi2EEESB_SB_EEENS5_IJSB_NSA_ILi0EEESV_EEEEENS5_IJNS4_10UnderscoreESY_SY_EEEEENS4_13SM90_TMA_LOADENS4_14ComposedLayoutINS4_7SwizzleILi3ELi4ELi3EEENS4_18smem_ptr_flag_bitsILi8EEENSS_INS5_IJNSA_ILi8EEESF_EEENS5_IJSF_SB_EEEEEEEvNS4_8identityES11_S1B_vS1C_EENS_8epilogue10collective6detail29Sm90TmaWarpSpecializedAdapterINS1F_15DefaultEpilogueISI_SJ_SJ_NS1E_6thread17LinearCombinationISI_Li1EffLNS1J_9ScaleType4KindE0ELNS_15FloatRoundStyleE2ESI_EENS1_15EpilogueDefaultEEEEEvvEEEEvNT_6ParamsE)
        /*0008*/ 	.word	0x000000a8


	//----- nvinfo : EIATTR_FRAME_SIZE
	.align		4
.L_12:
        /*000c*/ 	.byte	0x04, 0x11
        /*000e*/ 	.short	(.L_14 - .L_13)
	.align		4
.L_13:
        /*0010*/ 	.word	index@(_ZN7cutlass13device_kernelINS_4gemm6kernel13GemmUniversalIN4cute5tupleIJiiiiEEENS1_10collective13CollectiveMmaINS1_37MainloopSm90TmaGmmaWarpSpecializedFP8ILi4ENS5_IJNS4_1CILi1EEESB_SB_EEENS1_35KernelTmaWarpSpecializedCooperativeEEENS5_IJNSA_ILi128EEENSA_ILi256EEESF_EEENS_12float_e4m3_tENS5_IJlSB_lEEESI_SJ_NS4_8TiledMMAINS4_8MMA_AtomIJNS4_4SM904GMMA31MMA_64x256x32_F32E4M3E4M3_SS_TNILNSN_7ScaleInE1ELSP_1EEEEEENS4_6LayoutINS5_IJNSA_ILi2EEESB_SB_EEENS5_IJSB_NSA_ILi0EEESV_EEEEENS5_IJNS4_10UnderscoreESY_SY_EEEEENS4_13SM90_TMA_LOADENS4_14ComposedLayoutINS4_7SwizzleILi3ELi4ELi3EEENS4_18smem_ptr_flag_bitsILi8EEENSS_INS5_IJNSA_ILi8EEESF_EEENS5_IJSF_SB_EEEEEEEvNS4_8identityES11_S1B_vS1C_EENS_8epilogue10collective6detail29Sm90TmaWarpSpecializedAdapterINS1F_15DefaultEpilogueISI_SJ_SJ_NS1E_6thread17LinearCombinationISI_Li1EffLNS1J_9ScaleType4KindE0ELNS_15FloatRoundStyleE2ESI_EENS1_15EpilogueDefaultEEEEEvvEEEEvNT_6ParamsE)
        /*0014*/ 	.word	0x000000f0


	//----- nvinfo : EIATTR_MIN_STACK_SIZE
	.align		4
.L_14:
        /*0018*/ 	.byte	0x04, 0x12
        /*001a*/ 	.short	(.L_16 - .L_15)
	.align		4
.L_15:
        /*001c*/ 	.word	index@(_ZN7cutlass13device_kernelINS_4gemm6kernel13GemmUniversalIN4cute5tupleIJiiiiEEENS1_10collective13CollectiveMmaINS1_37MainloopSm90TmaGmmaWarpSpecializedFP8ILi4ENS5_IJNS4_1CILi1EEESB_SB_EEENS1_35KernelTmaWarpSpecializedCooperativeEEENS5_IJNSA_ILi128EEENSA_ILi256EEESF_EEENS_12float_e4m3_tENS5_IJlSB_lEEESI_SJ_NS4_8TiledMMAINS4_8MMA_AtomIJNS4_4SM904GMMA31MMA_64x256x32_F32E4M3E4M3_SS_TNILNSN_7ScaleInE1ELSP_1EEEEEENS4_6LayoutINS5_IJNSA_ILi2EEESB_SB_EEENS5_IJSB_NSA_ILi0EEESV_EEEEENS5_IJNS4_10UnderscoreESY_SY_EEEEENS4_13SM90_TMA_LOADENS4_14ComposedLayoutINS4_7SwizzleILi3ELi4ELi3EEENS4_18smem_ptr_flag_bitsILi8EEENSS_INS5_IJNSA_ILi8EEESF_EEENS5_IJSF_SB_EEEEEEEvNS4_8identityES11_S1B_vS1C_EENS_8epilogue10collective6detail29Sm90TmaWarpSpecializedAdapterINS1F_15DefaultEpilogueISI_SJ_SJ_NS1E_6thread17LinearCombinationISI_Li1EffLNS1J_9ScaleType4KindE0ELNS_15FloatRoundStyleE2ESI_EENS1_15EpilogueDefaultEEEEEvvEEEEvNT_6ParamsE)
        /*0020*/ 	.word	0x000000f0
.L_16:


//--------------------- .nv.compat                --------------------------
	.section	.nv.compat,"",@"SHT_CUDA_COMPAT_INFO"
	.align	4
        /*0000*/ 	.byte	0x02, 0x09, 0x01, 0x00, 0x02, 0x02, 0x04, 0x00, 0x02, 0x05, 0x05, 0x00, 0x03, 0x07, 0x01, 0x01
        /*0010*/ 	.byte	0x02, 0x03, 0x01, 0x00, 0x02, 0x06, 0x01, 0x00, 0x04, 0x0b, 0x08, 0x00, 0x00, 0x00, 0x00, 0x00
        /*0020*/ 	.byte	0x00, 0x00, 0x00, 0x00


//--------------------- .nv.info._ZN7cutlass13device_kernelINS_4gemm6kernel13GemmUniversalIN4cute5tupleIJiiiiEEENS1_10collective13CollectiveMmaINS1_37MainloopSm90TmaGmmaWarpSpecializedFP8ILi4ENS5_IJNS4_1CILi1EEESB_SB_EEENS1_35KernelTmaWarpSpecializedCooperativeEEENS5_IJNSA_ILi128EEENSA_ILi256EEESF_EEENS_12float_e4m3_tENS5_IJlSB_lEEESI_SJ_NS4_8TiledMMAINS4_8MMA_AtomIJNS4_4SM904GMMA31MMA_64x256x32_F32E4M3E4M3_SS_TNILNSN_7ScaleInE1ELSP_1EEEEEENS4_6LayoutINS5_IJNSA_ILi2EEESB_SB_EEENS5_IJSB_NSA_ILi0EEESV_EEEEENS5_IJNS4_10UnderscoreESY_SY_EEEEENS4_13SM90_TMA_LOADENS4_14ComposedLayoutINS4_7SwizzleILi3ELi4ELi3EEENS4_18smem_ptr_flag_bitsILi8EEENSS_INS5_IJNSA_ILi8EEESF_EEENS5_IJSF_SB_EEEEEEEvNS4_8identityES11_S1B_vS1C_EENS_8epilogue10collective6detail29Sm90TmaWarpSpecializedAdapterINS1F_15DefaultEpilogueISI_SJ_SJ_NS1E_6thread17LinearCombinationISI_Li1EffLNS1J_9ScaleType4KindE0ELNS_15FloatRoundStyleE2ESI_EENS1_15EpilogueDefaultEEEEEvvEEEEvNT_6ParamsE --------------------------
	.section	.nv.info._ZN7cutlass13device_kernelINS_4gemm6kernel13GemmUniversalIN4cute5tupleIJiiiiEEENS1_10collective13CollectiveMmaINS1_37MainloopSm90TmaGmmaWarpSpecializedFP8ILi4ENS5_IJNS4_1CILi1EEESB_SB_EEENS1_35KernelTmaWarpSpecializedCooperativeEEENS5_IJNSA_ILi128EEENSA_ILi256EEESF_EEENS_12float_e4m3_tENS5_IJlSB_lEEESI_SJ_NS4_8TiledMMAINS4_8MMA_AtomIJNS4_4SM904GMMA31MMA_64x256x32_F32E4M3E4M3_SS_TNILNSN_7ScaleInE1ELSP_1EEEEEENS4_6LayoutINS5_IJNSA_ILi2EEESB_SB_EEENS5_IJSB_NSA_ILi0EEESV_EEEEENS5_IJNS4_10UnderscoreESY_SY_EEEEENS4_13SM90_TMA_LOADENS4_14ComposedLayoutINS4_7SwizzleILi3ELi4ELi3EEENS4_18smem_ptr_flag_bitsILi8EEENSS_INS5_IJNSA_ILi8EEESF_EEENS5_IJSF_SB_EEEEEEEvNS4_8identityES11_S1B_vS1C_EENS_8epilogue10collective6detail29Sm90TmaWarpSpecializedAdapterINS1F_15DefaultEpilogueISI_SJ_SJ_NS1E_6thread17LinearCombinationISI_Li1EffLNS1J_9ScaleType4KindE0ELNS_15FloatRoundStyleE2ESI_EENS1_15EpilogueDefaultEEEEEvvEEEEvNT_6ParamsE,"",@"SHT_CUDA_INFO"
	.sectionflags	@""
	.align	4


	//----- nvinfo : EIATTR_CUDA_API_VERSION
	.align		4
        /*0000*/ 	.byte	0x04, 0x37
        /*0002*/ 	.short	(.L_18 - .L_17)
.L_17:
        /*0004*/ 	.word	0x00000082


	//----- nvinfo : EIATTR_KPARAM_INFO
	.align		4
.L_18:
        /*0008*/ 	.byte	0x04, 0x17
        /*000a*/ 	.short	(.L_20 - .L_19)
.L_19:
        /*000c*/ 	.word	0x00000000
        /*0010*/ 	.short	0x0000
        /*0012*/ 	.short	0x0070
        /*0014*/ 	.byte	0x00, 0xf0, 0x01, 0x10


	//----- nvinfo : EIATTR_SPARSE_MMA_MASK
	.align		4
.L_20:
        /*0018*/ 	.byte	0x03, 0x50
        /*001a*/ 	.short	0x0000


	//----- nvinfo : EIATTR_MAXREG_COUNT
	.align		4
        /*001c*/ 	.byte	0x03, 0x1b
        /*001e*/ 	.short	0x00a8


	//----- nvinfo : EIATTR_NUM_BARRIERS
	.align		4
        /*0020*/ 	.byte	0x02, 0x4c
        /*0022*/ 	.byte	0x01
	.zero		1


	//----- nvinfo : EIATTR_ANNOTATIONS
	.align		4
        /*0024*/ 	.byte	0x04, 0x55
        /*0026*/ 	.short	(.L_22 - .L_21)


	//   ....[0]....
.L_21:
        /*0028*/ 	.word	0x00000001
        /*002c*/ 	.byte	0x90, 0x05, 0x00, 0x00, 0x01, 0x00, 0x00, 0x00, 0xb0, 0x05, 0x00, 0x00, 0x01, 0x00, 0x00, 0x00
        /* <DEDUP_REMOVED lines=185> */
        /*0bcc*/ 	.byte	0x10, 0x01, 0x01, 0x00


	//----- nvinfo : EIATTR_MERCURY_ISA_VERSION
	.align		4
.L_22:
        /*0bd0*/ 	.byte	0x03, 0x5f
        /*0bd2*/ 	.short	0x0101


	//----- nvinfo : EIATTR_INT_WARP_WIDE_INSTR_OFFSETS
	.align		4
        /*0bd4*/ 	.byte	0x04, 0x31
        /*0bd6*/ 	.short	(.L_24 - .L_23)


	//   ....[0]....
.L_23:
        /*0bd8*/ 	.word	0x00000460


	//   ....[1]....
        /*0bdc*/ 	.word	0x00000470


	//   ....[2]....
        /*0be0*/ 	.word	0x000005a0


	//----- nvinfo : EIATTR_COOP_GROUP_MASK_REGIDS
	.align		4
.L_24:
        /*0be4*/ 	.byte	0x04, 0x29
        /*0be6*/ 	.short	(.L_26 - .L_25)


	//   ....[0]....
.L_25:
        /*0be8*/ 	.word	0xffffffff


	//   ....[1]....
        /*0bec*/ 	.word	0xffffffff


	//   ....[2]....
        /*0bf0*/ 	.word	0xffffffff


	//   ....[3]....
        /*0bf4*/ 	.word	0xffffffff


	//   ....[4]....
        /*0bf8*/ 	.word	0xffffffff


	//----- nvinfo : EIATTR_COOP_GROUP_INSTR_OFFSETS
	.align		4
.L_26:
        /*0bfc*/ 	.byte	0x04, 0x28
        /*0bfe*/ 	.short	(.L_28 - .L_27)


	//   ....[0]....
.L_27:
        /*0c00*/ 	.word	0x00000070


	//   ....[1]....
        /*0c04*/ 	.word	0x00000080


	//   ....[2]....
        /*0c08*/ 	.word	0x000001a0


	//   ....[3]....
        /*0c0c*/ 	.word	0x000003b0


	//   ....[4]....
        /*0c10*/ 	.word	0x000012f0


	//----- nvinfo : EIATTR_REG_RECONFIG
	.align		4
.L_28:
        /*0c14*/ 	.byte	0x01, 0x54
	.zero		2


	//----- nvinfo : EIATTR_MBARRIER_INSTR_OFFSETS
	.align		4
        /*0c18*/ 	.byte	0x04, 0x39
        /*0c1a*/ 	.short	(.L_30 - .L_29)


	//   ....[0]....
.L_29:
        /*0c1c*/ 	.word	0x00000320
        /*0c20*/ 	.word	0x000000ff
        /*0c24*/ 	.word	0x00000000
        /*0c28*/ 	.short	0x0100
        /*0c2a*/ 	.byte	0x09
	.zero		1


	//   ....[1]....
        /*0c2c*/ 	.word	0x00000330
        /*0c30*/ 	.word	0x000000ff
        /*0c34*/ 	.word	0x00000020
        /*0c38*/ 	.short	0x0100
        /*0c3a*/ 	.byte	0x09
	.zero		1


	//   ....[2]....
        /*0c3c*/ 	.word	0x00000340
        /*0c40*/ 	.word	0x000000ff
        /*0c44*/ 	.word	0x00000008
        /*0c48*/ 	.short	0x0100
        /*0c4a*/ 	.byte	0x09
	.zero		1


	//   ....[3]....
        /*0c4c*/ 	.word	0x00000350
        /*0c50*/ 	.word	0x000000ff
        /*0c54*/ 	.word	0x00000028
        /*0c58*/ 	.short	0x0100
        /*0c5a*/ 	.byte	0x09
	.zero		1


	//   ....[4]....
        /*0c5c*/ 	.word	0x00000360
        /*0c60*/ 	.word	0x000000ff
        /*0c64*/ 	.word	0x00000010
        /*0c68*/ 	.short	0x0100
        /*0c6a*/ 	.byte	0x09
	.zero		1


	//   ....[5]....
        /*0c6c*/ 	.word	0x00000370
        /*0c70*/ 	.word	0x000000ff
        /*0c74*/ 	.word	0x00000030
        /*0c78*/ 	.short	0x0100
        /*0c7a*/ 	.byte	0x09
	.zero		1


	//   ....[6]....
        /*0c7c*/ 	.word	0x00000380
        /*0c80*/ 	.word	0x000000ff
        /*0c84*/ 	.word	0x00000018
        /*0c88*/ 	.short	0x0100
        /*0c8a*/ 	.byte	0x09
	.zero		1


	//   ....[7]....
        /*0c8c*/ 	.word	0x00000390
        /*0c90*/ 	.word	0x000000ff
        /*0c94*/ 	.word	0x00000038
        /*0c98*/ 	.short	0x0100
        /*0c9a*/ 	.byte	0x09
	.zero		1


	//   ....[8]....
        /*0c9c*/ 	.word	0x000005d0
        /*0ca0*/ 	.word	0x000000ff
        /*0ca4*/ 	.word	0x00000050
        /*0ca8*/ 	.short	0x0100
        /*0caa*/ 	.byte	0x06
	.zero		1


	//   ....[9]....
        /*0cac*/ 	.word	0x000005e0
        /*0cb0*/ 	.word	0x000000ff
        /*0cb4*/ 	.word	0x00000058
        /*0cb8*/ 	.short	0x0100
        /*0cba*/ 	.byte	0x06
	.zero		1


	//   ....[10]....
        /*0cbc*/ 	.word	0x00001af0
        /*0cc0*/ 	.word	0x000000ff
        /*0cc4*/ 	.word	0x00000000
        /*0cc8*/ 	.short	0x010a
        /*0cca*/ 	.byte	0x06
	.zero		1


	//   ....[11]....
        /*0ccc*/ 	.word	0x00001b30
        /*0cd0*/ 	.word	0x000000ff
        /*0cd4*/ 	.word	0x00000000
        /*0cd8*/ 	.short	0x010a
        /*0cda*/ 	.byte	0x06
	.zero		1


	//   ....[12]....
        /*0cdc*/ 	.word	0x00002df0
        /*0ce0*/ 	.word	0x000000ff
        /*0ce4*/ 	.word	0x00000000
        /*0ce8*/ 	.short	0x010a
        /*0cea*/ 	.byte	0x09
	.zero		1


	//   ....[13]....
        /*0cec*/ 	.word	0x00002e30
        /*0cf0*/ 	.word	0x000000ff
        /*0cf4*/ 	.word	0x00000000
        /*0cf8*/ 	.short	0x010a
        /*0cfa*/ 	.byte	0x09
	.zero		1


	//   ....[14]....
        /*0cfc*/ 	.word	0x00003f00
        /*0d00*/ 	.word	0x000000ff
        /*0d04*/ 	.word	0x00000000
        /*0d08*/ 	.short	0x0101
        /*0d0a*/ 	.byte	0x08
	.zero		1


	//   ....[15]....
        /*0d0c*/ 	.word	0x00005070
        /*0d10*/ 	.word	0x000000ff
        /*0d14*/ 	.word	0x00000000
        /*0d18*/ 	.short	0x0101
        /*0d1a*/ 	.byte	0x06
	.zero		1


	//   ....[16]....
        /*0d1c*/ 	.word	0x0000f320
        /*0d20*/ 	.word	0x0000000d
        /*0d24*/ 	.word	0x00000020
        /*0d28*/ 	.short	0x010a
        /*0d2a*/ 	.byte	0x3f
	.zero		1


	//   ....[17]....
        /*0d2c*/ 	.word	0x0000f730
        /*0d30*/ 	.word	0x00000003
        /*0d34*/ 	.word	0x00000058
        /*0d38*/ 	.short	0x0101
        /*0d3a*/ 	.byte	0x3f
	.zero		1


	//   ....[18]....
        /*0d3c*/ 	.word	0x0000fe60
        /*0d40*/ 	.word	0x00000007
        /*0d44*/ 	.word	0x00000000
        /*0d48*/ 	.short	0x010a
        /*0d4a*/ 	.byte	0x3f
	.zero		1


	//   ....[19]....
        /*0d4c*/ 	.word	0x0000fee0
        /*0d50*/ 	.word	0x00000009
        /*0d54*/ 	.word	0x00000000
        /*0d58*/ 	.short	0x010a
        /*0d5a*/ 	.byte	0x3f
	.zero		1


	//   ....[20]....
        /*0d5c*/ 	.word	0x0000ff70
        /*0d60*/ 	.word	0x00000006
        /*0d64*/ 	.word	0x00000000
        /*0d68*/ 	.short	0x010a
        /*0d6a*/ 	.byte	0x3f
	.zero		1


	//   ....[21]....
        /*0d6c*/ 	.word	0x00010000
        /*0d70*/ 	.word	0x00000003
        /*0d74*/ 	.word	0x00000000
        /*0d78*/ 	.short	0x010a
        /*0d7a*/ 	.byte	0x3f
	.zero		1


	//   ....[22]....
        /*0d7c*/ 	.word	0x00010070
        /*0d80*/ 	.word	0x00000003
        /*0d84*/ 	.word	0x00000000
        /*0d88*/ 	.short	0x010a
        /*0d8a*/ 	.byte	0x3f
	.zero		1


	//   ....[23]....
        /*0d8c*/ 	.word	0x000100e0
        /*0d90*/ 	.word	0x00000000
        /*0d94*/ 	.word	0x00000000
        /*0d98*/ 	.short	0x010a
        /*0d9a*/ 	.byte	0x3f
	.zero		1


	//   ....[24]....
        /*0d9c*/ 	.word	0x000101c0
        /*0da0*/ 	.word	0x0000000d
        /*0da4*/ 	.word	0x00000020
        /*0da8*/ 	.short	0x010a
        /*0daa*/ 	.byte	0x3f
	.zero		1


	//   ....[25]....
        /*0dac*/ 	.word	0x000102a0
        /*0db0*/ 	.word	0x00000007
        /*0db4*/ 	.word	0x00000000
        /*0db8*/ 	.short	0x010a
        /*0dba*/ 	.byte	0x3f
	.zero		1


	//   ....[26]....
        /*0dbc*/ 	.word	0x000102f0
        /*0dc0*/ 	.word	0x00000009
        /*0dc4*/ 	.word	0x00000000
        /*0dc8*/ 	.short	0x010a
        /*0dca*/ 	.byte	0x3f
	.zero		1


	//   ....[27]....
        /*0dcc*/ 	.word	0x00010340
        /*0dd0*/ 	.word	0x00000006
        /*0dd4*/ 	.word	0x00000000
        /*0dd8*/ 	.short	0x010a
        /*0dda*/ 	.byte	0x3f
	.zero		1


	//----- nvinfo : EIATTR_NUM_MBARRIERS
	.align		4
.L_30:
        /*0ddc*/ 	.byte	0x03, 0x38
        /*0dde*/ 	.short	0x000a


	//----- nvinfo : EIATTR_EXIT_INSTR_OFFSETS
	.align		4
        /*0de0*/ 	.byte	0x04, 0x1c
        /*0de2*/ 	.short	(.L_32 - .L_31)


	//   ....[0]....
.L_31:
        /*0de4*/ 	.word	0x00000640


	//   ....[1]....
        /*0de8*/ 	.word	0x00000f90


	//   ....[2]....
        /*0dec*/ 	.word	0x0000e960


	//   ....[3]....
        /*0df0*/ 	.word	0x0000efb0


	//   ....[4]....
        /*0df4*/ 	.word	0x00010050


	//----- nvinfo : EIATTR_MAX_THREADS
	.align		4
.L_32:
        /*0df8*/ 	.byte	0x04, 0x05
        /*0dfa*/ 	.short	(.L_34 - .L_33)
.L_33:
        /*0dfc*/ 	.word	0x00000180
        /*0e00*/ 	.word	0x00000001
        /*0e04*/ 	.word	0x00000001


	//----- nvinfo : EIATTR_CRS_STACK_SIZE
	.align		4
.L_34:
        /*0e08*/ 	.byte	0x04, 0x1e
        /*0e0a*/ 	.short	(.L_36 - .L_35)
.L_35:
        /*0e0c*/ 	.word	0x00000000


	//----- nvinfo : EIATTR_CBANK_PARAM_SIZE
	.align		4
.L_36:
        /*0e10*/ 	.byte	0x03, 0x19
        /*0e12*/ 	.short	0x0470


	//----- nvinfo : EIATTR_PARAM_CBANK
	.align		4
        /*0e14*/ 	.byte	0x04, 0x0a
        /*0e16*/ 	.short	(.L_38 - .L_37)
	.align		4
.L_37:
        /*0e18*/ 	.word	index@(.nv.constant0._ZN7cutlass13device_kernelINS_4gemm6kernel13GemmUniversalIN4cute5tupleIJiiiiEEENS1_10collective13CollectiveMmaINS1_37MainloopSm90TmaGmmaWarpSpecializedFP8ILi4ENS5_IJNS4_1CILi1EEESB_SB_EEENS1_35KernelTmaWarpSpecializedCooperativeEEENS5_IJNSA_ILi128EEENSA_ILi256EEESF_EEENS_12float_e4m3_tENS5_IJlSB_lEEESI_SJ_NS4_8TiledMMAINS4_8MMA_AtomIJNS4_4SM904GMMA31MMA_64x256x32_F32E4M3E4M3_SS_TNILNSN_7ScaleInE1ELSP_1EEEEEENS4_6LayoutINS5_IJNSA_ILi2EEESB_SB_EEENS5_IJSB_NSA_ILi0EEESV_EEEEENS5_IJNS4_10UnderscoreESY_SY_EEEEENS4_13SM90_TMA_LOADENS4_14ComposedLayoutINS4_7SwizzleILi3ELi4ELi3EEENS4_18smem_ptr_flag_bitsILi8EEENSS_INS5_IJNSA_ILi8EEESF_EEENS5_IJSF_SB_EEEEEEEvNS4_8identityES11_S1B_vS1C_EENS_8epilogue10collective6detail29Sm90TmaWarpSpecializedAdapterINS1F_15DefaultEpilogueISI_SJ_SJ_NS1E_6thread17LinearCombinationISI_Li1EffLNS1J_9ScaleType4KindE0ELNS_15FloatRoundStyleE2ESI_EENS1_15EpilogueDefaultEEEEEvvEEEEvNT_6ParamsE)
        /*0e1c*/ 	.short	0x0210
        /*0e1e*/ 	.short	0x0470


	//----- nvinfo : EIATTR_SW_WAR
	.align		4
.L_38:
        /*0e20*/ 	.byte	0x04, 0x36
        /*0e22*/ 	.short	(.L_40 - .L_39)
.L_39:
        /*0e24*/ 	.word	0x00000008
.L_40:


//--------------------- .nv.callgraph             --------------------------
	.section	.nv.callgraph,"",@"SHT_CUDA_CALLGRAPH"
	.align	4
	.sectionentsize	8
	.align		4
        /*0000*/ 	.word	0x00000000
	.align		4
        /*0004*/ 	.word	0xffffffff
	.align		4
        /*0008*/ 	.word	0x00000000
	.align		4
        /*000c*/ 	.word	0xfffffffe
	.align		4
        /*0010*/ 	.word	0x00000000
	.align		4
        /*0014*/ 	.word	0xfffffffd
	.align		4
        /*0018*/ 	.word	0x00000000
	.align		4
        /*001c*/ 	.word	0xfffffffc


//--------------------- .nv.constant4             --------------------------
	.section	.nv.constant4,"a",@progbits
	.align	8
	.align		8
.nv.constant4:
        /*0000*/ 	.dword	_ZN39_INTERNAL_c62f0a87_4_k_cu_ba172220_28214cuda3std3__45__cpo5beginE
	.align		8
        /*0008*/ 	.dword	_ZN39_INTERNAL_c62f0a87_4_k_cu_ba172220_28214cuda3std3__45__cpo3endE
	.align		8
        /*0010*/ 	.dword	_ZN39_INTERNAL_c62f0a87_4_k_cu_ba172220_28214cuda3std3__45__cpo6cbeginE
	.align		8
        /*0018*/ 	.dword	_ZN39_INTERNAL_c62f0a87_4_k_cu_ba172220_28214cuda3std3__45__cpo4cendE
	.align		8
        /*0020*/ 	.dword	_ZN39_INTERNAL_c62f0a87_4_k_cu_ba172220_28214cuda3std3__441_GLOBAL__N__c62f0a87_4_k_cu_ba172220_28216ignoreE
	.align		8
        /*0028*/ 	.dword	_ZN39_INTERNAL_c62f0a87_4_k_cu_ba172220_28214cuda3std3__419piecewise_constructE
	.align		8
        /*0030*/ 	.dword	_ZN39_INTERNAL_c62f0a87_4_k_cu_ba172220_28214cuda3std3__48in_placeE
	.align		8
        /*0038*/ 	.dword	_ZN39_INTERNAL_c62f0a87_4_k_cu_ba172220_28214cuda3std6ranges3__45__cpo4swapE
	.align		8
        /*0040*/ 	.dword	_ZN39_INTERNAL_c62f0a87_4_k_cu_ba172220_28214cuda3std6ranges3__45__cpo9iter_moveE
	.align		8
        /*0048*/ 	.dword	_ZN39_INTERNAL_c62f0a87_4_k_cu_ba172220_28214cute7productE
	.align		8
        /*0050*/ 	.dword	_ZN39_INTERNAL_c62f0a87_4_k_cu_ba172220_28214cute1_E


//--------------------- .text._ZN7cutlass13device_kernelINS_4gemm6kernel13GemmUniversalIN4cute5tupleIJiiiiEEENS1_10collective13CollectiveMmaINS1_37MainloopSm90TmaGmmaWarpSpecializedFP8ILi4ENS5_IJNS4_1CILi1EEESB_SB_EEENS1_35KernelTmaWarpSpecializedCooperativeEEENS5_IJNSA_ILi128EEENSA_ILi256EEESF_EEENS_12float_e4m3_tENS5_IJlSB_lEEESI_SJ_NS4_8TiledMMAINS4_8MMA_AtomIJNS4_4SM904GMMA31MMA_64x256x32_F32E4M3E4M3_SS_TNILNSN_7ScaleInE1ELSP_1EEEEEENS4_6LayoutINS5_IJNSA_ILi2EEESB_SB_EEENS5_IJSB_NSA_ILi0EEESV_EEEEENS5_IJNS4_10UnderscoreESY_SY_EEEEENS4_13SM90_TMA_LOADENS4_14ComposedLayoutINS4_7SwizzleILi3ELi4ELi3EEENS4_18smem_ptr_flag_bitsILi8EEENSS_INS5_IJNSA_ILi8EEESF_EEENS5_IJSF_SB_EEEEEEEvNS4_8identityES11_S1B_vS1C_EENS_8epilogue10collective6detail29Sm90TmaWarpSpecializedAdapterINS1F_15DefaultEpilogueISI_SJ_SJ_NS1E_6thread17LinearCombinationISI_Li1EffLNS1J_9ScaleType4KindE0ELNS_15FloatRoundStyleE2ESI_EENS1_15EpilogueDefaultEEEEEvvEEEEvNT_6ParamsE --------------------------
	.section	.text._ZN7cutlass13device_kernelINS_4gemm6kernel13GemmUniversalIN4cute5tupleIJiiiiEEENS1_10collective13CollectiveMmaINS1_37MainloopSm90TmaGmmaWarpSpecializedFP8ILi4ENS5_IJNS4_1CILi1EEESB_SB_EEENS1_35KernelTmaWarpSpecializedCooperativeEEENS5_IJNSA_ILi128EEENSA_ILi256EEESF_EEENS_12float_e4m3_tENS5_IJlSB_lEEESI_SJ_NS4_8TiledMMAINS4_8MMA_AtomIJNS4_4SM904GMMA31MMA_64x256x32_F32E4M3E4M3_SS_TNILNSN_7ScaleInE1ELSP_1EEEEEENS4_6LayoutINS5_IJNSA_ILi2EEESB_SB_EEENS5_IJSB_NSA_ILi0EEESV_EEEEENS5_IJNS4_10UnderscoreESY_SY_EEEEENS4_13SM90_TMA_LOADENS4_14ComposedLayoutINS4_7SwizzleILi3ELi4ELi3EEENS4_18smem_ptr_flag_bitsILi8EEENSS_INS5_IJNSA_ILi8EEESF_EEENS5_IJSF_SB_EEEEEEEvNS4_8identityES11_S1B_vS1C_EENS_8epilogue10collective6detail29Sm90TmaWarpSpecializedAdapterINS1F_15DefaultEpilogueISI_SJ_SJ_NS1E_6thread17LinearCombinationISI_Li1EffLNS1J_9ScaleType4KindE0ELNS_15FloatRoundStyleE2ESI_EENS1_15EpilogueDefaultEEEEEvvEEEEvNT_6ParamsE,"ax",@progbits
	.align	128
.text._ZN7cutlass13device_kernelINS_4gemm6kernel13GemmUniversalIN4cute5tupleIJiiiiEEENS1_10collective13CollectiveMmaINS1_37MainloopSm90TmaGmmaWarpSpecializedFP8ILi4ENS5_IJNS4_1CILi1EEESB_SB_EEENS1_35KernelTmaWarpSpecializedCooperativeEEENS5_IJNSA_ILi128EEENSA_ILi256EEESF_EEENS_12float_e4m3_tENS5_IJlSB_lEEESI_SJ_NS4_8TiledMMAINS4_8MMA_AtomIJNS4_4SM904GMMA31MMA_64x256x32_F32E4M3E4M3_SS_TNILNSN_7ScaleInE1ELSP_1EEEEEENS4_6LayoutINS5_IJNSA_ILi2EEESB_SB_EEENS5_IJSB_NSA_ILi0EEESV_EEEEENS5_IJNS4_10UnderscoreESY_SY_EEEEENS4_13SM90_TMA_LOADENS4_14ComposedLayoutINS4_7SwizzleILi3ELi4ELi3EEENS4_18smem_ptr_flag_bitsILi8EEENSS_INS5_IJNSA_ILi8EEESF_EEENS5_IJSF_SB_EEEEEEEvNS4_8identityES11_S1B_vS1C_EENS_8epilogue10collective6detail29Sm90TmaWarpSpecializedAdapterINS1F_15DefaultEpilogueISI_SJ_SJ_NS1E_6thread17LinearCombinationISI_Li1EffLNS1J_9ScaleType4KindE0ELNS_15FloatRoundStyleE2ESI_EENS1_15EpilogueDefaultEEEEEvvEEEEvNT_6ParamsE:
        .type           _ZN7cutlass13device_kernelINS_4gemm6kernel13GemmUniversalIN4cute5tupleIJiiiiEEENS1_10collective13CollectiveMmaINS1_37MainloopSm90TmaGmmaWarpSpecializedFP8ILi4ENS5_IJNS4_1CILi1EEESB_SB_EEENS1_35KernelTmaWarpSpecializedCooperativeEEENS5_IJNSA_ILi128EEENSA_ILi256EEESF_EEENS_12float_e4m3_tENS5_IJlSB_lEEESI_SJ_NS4_8TiledMMAINS4_8MMA_AtomIJNS4_4SM904GMMA31MMA_64x256x32_F32E4M3E4M3_SS_TNILNSN_7ScaleInE1ELSP_1EEEEEENS4_6LayoutINS5_IJNSA_ILi2EEESB_SB_EEENS5_IJSB_NSA_ILi0EEESV_EEEEENS5_IJNS4_10UnderscoreESY_SY_EEEEENS4_13SM90_TMA_LOADENS4_14ComposedLayoutINS4_7SwizzleILi3ELi4ELi3EEENS4_18smem_ptr_flag_bitsILi8EEENSS_INS5_IJNSA_ILi8EEESF_EEENS5_IJSF_SB_EEEEEEEvNS4_8identityES11_S1B_vS1C_EENS_8epilogue10collective6detail29Sm90TmaWarpSpecializedAdapterINS1F_15DefaultEpilogueISI_SJ_SJ_NS1E_6thread17LinearCombinationISI_Li1EffLNS1J_9ScaleType4KindE0ELNS_15FloatRoundStyleE2ESI_EENS1_15EpilogueDefaultEEEEEvvEEEEvNT_6ParamsE,@function
        .size           _ZN7cutlass13device_kernelINS_4gemm6kernel13GemmUniversalIN4cute5tupleIJiiiiEEENS1_10collective13CollectiveMmaINS1_37MainloopSm90TmaGmmaWarpSpecializedFP8ILi4ENS5_IJNS4_1CILi1EEESB_SB_EEENS1_35KernelTmaWarpSpecializedCooperativeEEENS5_IJNSA_ILi128EEENSA_ILi256EEESF_EEENS_12float_e4m3_tENS5_IJlSB_lEEESI_SJ_NS4_8TiledMMAINS4_8MMA_AtomIJNS4_4SM904GMMA31MMA_64x256x32_F32E4M3E4M3_SS_TNILNSN_7ScaleInE1ELSP_1EEEEEENS4_6LayoutINS5_IJNSA_ILi2EEESB_SB_EEENS5_IJSB_NSA_ILi0EEESV_EEEEENS5_IJNS4_10UnderscoreESY_SY_EEEEENS4_13SM90_TMA_LOADENS4_14ComposedLayoutINS4_7SwizzleILi3ELi4ELi3EEENS4_18smem_ptr_flag_bitsILi8EEENSS_INS5_IJNSA_ILi8EEESF_EEENS5_IJSF_SB_EEEEEEEvNS4_8identityES11_S1B_vS1C_EENS_8epilogue10collective6detail29Sm90TmaWarpSpecializedAdapterINS1F_15DefaultEpilogueISI_SJ_SJ_NS1E_6thread17LinearCombinationISI_Li1EffLNS1J_9ScaleType4KindE0ELNS_15FloatRoundStyleE2ESI_EENS1_15EpilogueDefaultEEEEEvvEEEEvNT_6ParamsE,(.L_x_329 - _ZN7cutlass13device_kernelINS_4gemm6kernel13GemmUniversalIN4cute5tupleIJiiiiEEENS1_10collective13CollectiveMmaINS1_37MainloopSm90TmaGmmaWarpSpecializedFP8ILi4ENS5_IJNS4_1CILi1EEESB_SB_EEENS1_35KernelTmaWarpSpecializedCooperativeEEENS5_IJNSA_ILi128EEENSA_ILi256EEESF_EEENS_12float_e4m3_tENS5_IJlSB_lEEESI_SJ_NS4_8TiledMMAINS4_8MMA_AtomIJNS4_4SM904GMMA31MMA_64x256x32_F32E4M3E4M3_SS_TNILNSN_7ScaleInE1ELSP_1EEEEEENS4_6LayoutINS5_IJNSA_ILi2EEESB_SB_EEENS5_IJSB_NSA_ILi0EEESV_EEEEENS5_IJNS4_10UnderscoreESY_SY_EEEEENS4_13SM90_TMA_LOADENS4_14ComposedLayoutINS4_7SwizzleILi3ELi4ELi3EEENS4_18smem_ptr_flag_bitsILi8EEENSS_INS5_IJNSA_ILi8EEESF_EEENS5_IJSF_SB_EEEEEEEvNS4_8identityES11_S1B_vS1C_EENS_8epilogue10collective6detail29Sm90TmaWarpSpecializedAdapterINS1F_15DefaultEpilogueISI_SJ_SJ_NS1E_6thread17LinearCombinationISI_Li1EffLNS1J_9ScaleType4KindE0ELNS_15FloatRoundStyleE2ESI_EENS1_15EpilogueDefaultEEEEEvvEEEEvNT_6ParamsE)
        .other          _ZN7cutlass13device_kernelINS_4gemm6kernel13GemmUniversalIN4cute5tupleIJiiiiEEENS1_10collective13CollectiveMmaINS1_37MainloopSm90TmaGmmaWarpSpecializedFP8ILi4ENS5_IJNS4_1CILi1EEESB_SB_EEENS1_35KernelTmaWarpSpecializedCooperativeEEENS5_IJNSA_ILi128EEENSA_ILi256EEESF_EEENS_12float_e4m3_tENS5_IJlSB_lEEESI_SJ_NS4_8TiledMMAINS4_8MMA_AtomIJNS4_4SM904GMMA31MMA_64x256x32_F32E4M3E4M3_SS_TNILNSN_7ScaleInE1ELSP_1EEEEEENS4_6LayoutINS5_IJNSA_ILi2EEESB_SB_EEENS5_IJSB_NSA_ILi0EEESV_EEEEENS5_IJNS4_10UnderscoreESY_SY_EEEEENS4_13SM90_TMA_LOADENS4_14ComposedLayoutINS4_7SwizzleILi3ELi4ELi3EEENS4_18smem_ptr_flag_bitsILi8EEENSS_INS5_IJNSA_ILi8EEESF_EEENS5_IJSF_SB_EEEEEEEvNS4_8identityES11_S1B_vS1C_EENS_8epilogue10collective6detail29Sm90TmaWarpSpecializedAdapterINS1F_15DefaultEpilogueISI_SJ_SJ_NS1E_6thread17LinearCombinationISI_Li1EffLNS1J_9ScaleType4KindE0ELNS_15FloatRoundStyleE2ESI_EENS1_15EpilogueDefaultEEEEEvvEEEEvNT_6ParamsE,@"STO_CUDA_ENTRY STV_DEFAULT"
_ZN7cutlass13device_kernelINS_4gemm6kernel13GemmUniversalIN4cute5tupleIJiiiiEEENS1_10collective13CollectiveMmaINS1_37MainloopSm90TmaGmmaWarpSpecializedFP8ILi4ENS5_IJNS4_1CILi1EEESB_SB_EEENS1_35KernelTmaWarpSpecializedCooperativeEEENS5_IJNSA_ILi128EEENSA_ILi256EEESF_EEENS_12float_e4m3_tENS5_IJlSB_lEEESI_SJ_NS4_8TiledMMAINS4_8MMA_AtomIJNS4_4SM904GMMA31MMA_64x256x32_F32E4M3E4M3_SS_TNILNSN_7ScaleInE1ELSP_1EEEEEENS4_6LayoutINS5_IJNSA_ILi2EEESB_SB_EEENS5_IJSB_NSA_ILi0EEESV_EEEEENS5_IJNS4_10UnderscoreESY_SY_EEEEENS4_13SM90_TMA_LOADENS4_14ComposedLayoutINS4_7SwizzleILi3ELi4ELi3EEENS4_18smem_ptr_flag_bitsILi8EEENSS_INS5_IJNSA_ILi8EEESF_EEENS5_IJSF_SB_EEEEEEEvNS4_8identityES11_S1B_vS1C_EENS_8epilogue10collective6detail29Sm90TmaWarpSpecializedAdapterINS1F_15DefaultEpilogueISI_SJ_SJ_NS1E_6thread17LinearCombinationISI_Li1EffLNS1J_9ScaleType4KindE0ELNS_15FloatRoundStyleE2ESI_EENS1_15EpilogueDefaultEEEEEvvEEEEvNT_6ParamsE:
[----:B------:R-:W0:Y:S02]  /*0000*/  LDC R1, c[0x0][0x28] ;  /* 0x00000a00ff017b82 */ /* 0x000e240000000800 */
[----:B0-----:R-:W-:Y:S01]  /*0010*/  VIADD R1, R1, 0xffffff10 ;  /* 0xffffff1001017836 */ /* 0x001fe20000000000 */
[----:B------:R-:W0:Y:S01]  /*0020*/  S2R R2, SR_TID.X ;  /* 0x0000000000027919 */ /* 0x000e220000002100 */
[----:B------:R-:W-:Y:S01]  /*0030*/  ELECT P0, URZ, PT ;  /* 0x00000000003f782f */ /* 0x000fe20003800000 */
[----:B------:R-:W-:Y:S01]  /*0040*/  BSSY B0, `(.L_x_0) ;  /* 0x0000015000007945 */ /* 0x000fe20003800000 */
[--C-:B0-----:R-:W-:Y:S02]  /*0050*/  SHF.R.U32.HI R0, RZ, 0x5, R2.reuse ;  /* 0x00000005ff007819 */ /* 0x101fe40000011602 */
[----:B------:R-:W-:-:S03]  /*0060*/  SHF.R.U32.HI R2, RZ, 0x7, R2 ;  /* 0x00000007ff027819 */ /* 0x000fc60000011602 */
[----:B------:R-:W0:Y:S04]  /*0070*/  SHFL.IDX PT, R3, R0, RZ, 0x1f ;  /* 0x00001fff00037589 */ /* 0x000e2800000e0000 */
[----:B------:R-:W1:Y:S01]  /*0080*/  SHFL.IDX PT, R2, R2, RZ, 0x1f ;  /* 0x00001fff02027589 */ /* 0x000e6200000e0000 */
[----:B0-----:R-:W-:Y:S02]  /*0090*/  R2UR UR4, R3 ;  /* 0x00000000030472ca */ /* 0x001fe400000e0000 */
[----:B-1----:R-:W-:-:S11]  /*00a0*/  R2UR UR6, R2 ;  /* 0x00000000020672ca */ /* 0x002fd600000e0000 */
[----:B------:R-:W-:Y:S02]  /*00b0*/  USHF.R.S32.HI UR5, URZ, 0x1f, UR4 ;  /* 0x0000001f3f057899 */ /* 0x000fe40008011404 */
[----:B------:R-:W-:Y:S02]  /*00c0*/  ISETP.NE.OR P0, PT, RZ, UR4, !P0 ;  /* 0x00000004ff007c0c */ /* 0x000fe4000c705670 */
[----:B------:R-:W-:-:S04]  /*00d0*/  ULEA.HI UR5, UR5, UR4, URZ, 0x2 ;  /* 0x0000000405057291 */ /* 0x000fc8000f8f103f */
[----:B------:R-:W-:-:S04]  /*00e0*/  ULOP3.LUT UR5, UR5, 0xfffffffc, URZ, 0xc0, !UPT ;  /* 0xfffffffc05057892 */ /* 0x000fc8000f8ec03f */
[----:B------:R-:W-:-:S03]  /*00f0*/  UIADD3 UR8, UR4, -UR5, URZ ;  /* 0x8000000504087290 */ /* 0x000fc6000fffe03f */
[----:B------:R-:W-:Y:S09]  /*0100*/  @P0 BRA `(.L_x_1) ;  /* 0x0000000000200947 */ /* 0x000ff20003800000 */
[----:B------:R-:W-:Y:S02]  /*0110*/  ULDC.64 UR4, c[0x0][0x198] ;  /* 0x0000660000047ab9 */ /* 0x000fe40000000a00 */
[----:B------:R-:W-:Y:S02]  /*0120*/  UIADD3 UR10, UP0, UR4, 0xf0, URZ ;  /* 0x000000f0040a7890 */ /* 0x000fe4000ff1e03f */
[----:B------:R-:W-:Y:S02]  /*0130*/  UIADD3 UR4, UP1, UR4, 0x1f0, URZ ;  /* 0x000001f004047890 */ /* 0x000fe4000ff3e03f */
[----:B------:R-:W-:Y:S02]  /*0140*/  UIADD3.X UR11, URZ, UR5, URZ, UP0, !UPT ;  /* 0x000000053f0b7290 */ /* 0x000fe400087fe43f */
[----:B------:R-:W-:-:S07]  /*0150*/  UIADD3.X UR5, URZ, UR5, URZ, UP1, !UPT ;  /* 0x000000053f057290 */ /* 0x000fce0008ffe43f */
[----:B------:R0:W-:Y:S02]  /*0160*/  UTMACCTL.PF [UR10] ;  /* 0x000000000a0079b9 */ /* 0x0001e40008040000 */
[----:B------:R0:W-:Y:S02]  /*0170*/  UTMACCTL.PF [UR4] ;  /* 0x00000000040079b9 */ /* 0x0001e40008040000 */
[----:B0-----:R-:W-:Y:S01]  /*0180*/  NOP ;  /* 0x0000000000007918 */ /* 0x001fe20000000000 */
.L_x_1:
[----:B------:R-:W-:Y:S05]  /*0190*/  BSYNC B0 ;  /* 0x0000000000007941 */ /* 0x000fea0003800000 */
.L_x_0:
[----:B------:R-:W0:Y:S01]  /*01a0*/  SHFL.IDX PT, R2, R0, RZ, 0x1f ;  /* 0x00001fff00027589 */ /* 0x000e2200000e0000 */
[----:B------:R-:W-:Y:S01]  /*01b0*/  UISETP.NE.AND UP0, UPT, UR8, 0x3, UPT ;  /* 0x000000030800788c */ /* 0x000fe2000bf05270 */
[----:B------:R-:W-:Y:S01]  /*01c0*/  ISETP.NE.AND P1, PT, RZ, UR6, PT ;  /* 0x00000006ff007c0c */ /* 0x000fe2000bf25270 */
[----:B------:R-:W-:Y:S02]  /*01d0*/  UIADD3 UR10, UR6, -0x1, URZ ;  /* 0xffffffff060a7890 */ /* 0x000fe4000fffe03f */
[----:B------:R-:W-:Y:S02]  /*01e0*/  UISETP.EQ.OR UP0, UPT, UR8, URZ, !UP0 ;  /* 0x0000003f0800728c */ /* 0x000fe4000c702670 */
[----:B------:R-:W-:Y:S02]  /*01f0*/  UISETP.GE.U32.AND UP1, UPT, UR10, 0x2, UPT ;  /* 0x000000020a00788c */ /* 0x000fe4000bf26070 */
[----:B------:R-:W-:-:S04]  /*0200*/  UISETP.EQ.AND UP0, UPT, UR6, URZ, UP0 ;  /* 0x0000003f0600728c */ /* 0x000fc80008702270 */
[----:B------:R-:W-:-:S04]  /*0210*/  USEL UR13, URZ, 0x1, !UP0 ;  /* 0x000000013f0d7887 */ /* 0x000fc8000c000000 */
[----:B------:R-:W-:Y:S01]  /*0220*/  USEL UR13, UR13, 0x2, UP1 ;  /* 0x000000020d0d7887 */ /* 0x000fe20008800000 */
[----:B0-----:R-:W-:-:S13]  /*0230*/  ISETP.NE.AND P0, PT, R2, RZ, PT ;  /* 0x000000ff0200720c */ /* 0x001fda0003f05270 */
[----:B------:R-:W-:Y:S05]  /*0240*/  @P0 BRA `(.L_x_2) ;  /* 0x0000000000580947 */ /* 0x000fea0003800000 */
[----:B------:R-:W0:Y:S01]  /*0250*/  S2UR UR9, SR_CgaCtaId ;  /* 0x00000000000979c3 */ /* 0x000e220000008800 */
[----:B------:R-:W-:Y:S01]  /*0260*/  UMOV UR4, 0x400 ;  /* 0x0000040000047882 */ /* 0x000fe20000000000 */
[----:B------:R-:W-:Y:S01]  /*0270*/  UMOV UR5, 0x1 ;  /* 0x0000000100057882 */ /* 0x000fe20000000000 */
[----:B------:R-:W-:Y:S01]  /*0280*/  UMOV UR6, 0x100 ;  /* 0x0000010000067882 */ /* 0x000fe20000000000 */
[----:B------:R-:W-:Y:S01]  /*0290*/  ELECT P0, URZ, PT ;  /* 0x00000000003f782f */ /* 0x000fe20003800000 */
[----:B------:R-:W-:-:S04]  /*02a0*/  UIADD3 UR6, -UR6, 0x100000, URZ ;  /* 0x0010000006067890 */ /* 0x000fc8000fffe13f */
[----:B------:R-:W-:Y:S02]  /*02b0*/  USHF.L.U32 UR7, UR6, 0xb, URZ ;  /* 0x0000000b06077899 */ /* 0x000fe4000800063f */
[----:B------:R-:W-:Y:S02]  /*02c0*/  USHF.L.U32 UR6, UR6, 0x1, URZ ;  /* 0x0000000106067899 */ /* 0x000fe4000800063f */
[----:B0-----:R-:W-:Y:S02]  /*02d0*/  ULEA UR9, UR9, UR4, 0x18 ;  /* 0x0000000409097291 */ /* 0x001fe4000f8ec03f */
[----:B------:R-:W-:-:S04]  /*02e0*/  UIADD3 UR4, -UR5, 0x100000, URZ ;  /* 0x0010000005047890 */ /* 0x000fc8000fffe13f */
[----:B------:R-:W-:Y:S02]  /*02f0*/  USHF.L.U32 UR5, UR4, 0xb, URZ ;  /* 0x0000000b04057899 */ /* 0x000fe4000800063f */
[----:B------:R-:W-:Y:S01]  /*0300*/  USHF.L.U32 UR4, UR4, 0x1, URZ ;  /* 0x0000000104047899 */ /* 0x000fe2000800063f */
[----:B------:R-:W0:Y:S11]  /*0310*/  FENCE.VIEW.ASYNC.S ;  /* 0x00000000000073c6 */ /* 0x000e360000000000 */
[----:B0-----:R0:W1:Y:S01]  /*0320*/  SYNCS.EXCH.64 URZ, [UR9], UR4 ;  /* 0x00000004093f75b2 */ /* 0x0010620008000100 */
[----:B------:R0:W2:Y:S01]  /*0330*/  SYNCS.EXCH.64 URZ, [UR9+0x20], UR6 ;  /* 0x00002006093f75b2 */ /* 0x0000a20008000100 */
[----:B------:R0:W3:Y:S01]  /*0340*/  SYNCS.EXCH.64 URZ, [UR9+0x8], UR4 ;  /* 0x00000804093f75b2 */ /* 0x0000e20008000100 */
[----:B------:R0:W4:Y:S01]  /*0350*/  SYNCS.EXCH.64 URZ, [UR9+0x28], UR6 ;  /* 0x00002806093f75b2 */ /* 0x0001220008000100 */
[----:B------:R0:W0:Y:S01]  /*0360*/  SYNCS.EXCH.64 URZ, [UR9+0x10], UR4 ;  /* 0x00001004093f75b2 */ /* 0x0000220008000100 */
[----:B------:R0:W0:Y:S01]  /*0370*/  SYNCS.EXCH.64 URZ, [UR9+0x30], UR6 ;  /* 0x00003006093f75b2 */ /* 0x0000220008000100 */
[----:B------:R0:W0:Y:S01]  /*0380*/  SYNCS.EXCH.64 URZ, [UR9+0x18], UR4 ;  /* 0x00001804093f75b2 */ /* 0x0000220008000100 */
[----:B------:R0:W0:Y:S01]  /*0390*/  SYNCS.EXCH.64 URZ, [UR9+0x38], UR6 ;  /* 0x00003806093f75b2 */ /* 0x0000220008000100 */
[----:B------:R-:W-:Y:S01]  /*03a0*/  NOP ;  /* 0x0000000000007918 */ /* 0x000fe20000000000 */
.L_x_2:
[----:B------:R-:W5:Y:S01]  /*03b0*/  SHFL.IDX PT, R0, R0, RZ, 0x1f ;  /* 0x00001fff00007589 */ /* 0x000f6200000e0000 */
[----:B------:R-:W1:Y:S01]  /*03c0*/  LDC R2, c[0x0][0x65c] ;  /* 0x00019700ff027b82 */ /* 0x000e620000000800 */
[----:B------:R-:W-:Y:S01]  /*03d0*/  ELECT P0, URZ, PT ;  /* 0x00000000003f782f */ /* 0x000fe20003800000 */
[----:B------:R-:W-:Y:S01]  /*03e0*/  IMAD.MOV.U32 R3, RZ, RZ, RZ ;  /* 0x000000ffff037224 */ /* 0x000fe200078e00ff */
[----:B0-----:R-:W-:Y:S01]  /*03f0*/  UMOV UR4, 0x20 ;  /* 0x0000002000047882 */ /* 0x001fe20000000000 */
[----:B------:R-:W-:Y:S01]  /*0400*/  NOP ;  /* 0x0000000000007918 */ /* 0x000fe20000000000 */
[----:B------:R-:W-:Y:S01]  /*0410*/  NOP ;  /* 0x0000000000007918 */ /* 0x000fe20000000000 */
[----:B-----5:R-:W-:Y:S02]  /*0420*/  ISETP.NE.OR P0, PT, R0, RZ, !P0 ;  /* 0x000000ff0000720c */ /* 0x020fe40004705670 */
[----:B-1----:R-:W-:Y:S01]  /*0430*/  ISETP.NE.AND P3, PT, R2, 0x1, PT ;  /* 0x000000010200780c */ /* 0x002fe20003f65270 */
[----:B------:R-:W0:Y:S01]  /*0440*/  S2R R0, SR_CTAID.Y ;  /* 0x0000000000007919 */ /* 0x000e220000002600 */
[----:B------:R-:W1:Y:S09]  /*0450*/  S2R R2, SR_CTAID.X ;  /* 0x0000000000027919 */ /* 0x000e720000002500 */
[----:B------:R-:W-:Y:S01]  /*0460*/  VOTEU.ALL UP0, P0 ;  /* 0x00000000003f7886 */ /* 0x000fe20000000000 */
[----:B------:R-:W-:Y:S01]  /*0470*/  VOTEU.ALL UP1, P0 ;  /* 0x00000000003f7886 */ /* 0x000fe20000020000 */
[----:B------:R-:W1:Y:S01]  /*0480*/  @P3 LDC R7, c[0x0][0x10] ;  /* 0x00000400ff073b82 */ /* 0x000e620000000800 */
[----:B------:R-:W-:-:S02]  /*0490*/  @P3 IMAD.MOV.U32 R5, RZ, RZ, RZ ;  /* 0x000000ffff053224 */ /* 0x000fc400078e00ff */
[----:B------:R-:W-:Y:S01]  /*04a0*/  @P3 IMAD.MOV.U32 R11, RZ, RZ, RZ ;  /* 0x000000ffff0b3224 */ /* 0x000fe200078e00ff */
[----:B------:R-:W-:Y:S01]  /*04b0*/  @!UP0 UMOV UR6, 0x400 ;  /* 0x0000040000068882 */ /* 0x000fe20000000000 */
[----:B------:R-:W-:-:S04]  /*04c0*/  @!UP0 UIADD3 UR4, -UR4, 0x100000, URZ ;  /* 0x0010000004048890 */ /* 0x000fc8000fffe13f */
[----:B------:R-:W-:Y:S02]  /*04d0*/  @!UP0 USHF.L.U32 UR5, UR4, 0xb, URZ ;  /* 0x0000000b04058899 */ /* 0x000fe4000800063f */
[----:B------:R-:W-:Y:S01]  /*04e0*/  @!UP0 USHF.L.U32 UR4, UR4, 0x1, URZ ;  /* 0x0000000104048899 */ /* 0x000fe2000800063f */
[----:B------:R-:W5:Y:S08]  /*04f0*/  @!P3 LDC R9, c[0x0][0xc] ;  /* 0x00000300ff09bb82 */ /* 0x000f700000000800 */
[----:B------:R-:W2:Y:S01]  /*0500*/  @!UP0 S2UR UR7, SR_CgaCtaId ;  /* 0x00000000000789c3 */ /* 0x000ea20000008800 */
[----:B0-----:R-:W-:-:S04]  /*0510*/  @P3 IMAD.MOV.U32 R4, RZ, RZ, R0 ;  /* 0x000000ffff043224 */ /* 0x001fc800078e0000 */
[----:B-1----:R-:W-:-:S04]  /*0520*/  @P3 IMAD.WIDE.U32 R6, R2, R7, R4 ;  /* 0x0000000702063225 */ /* 0x002fc800078e0004 */
[----:B------:R-:W-:Y:S02]  /*0530*/  @P3 IMAD.MOV.U32 R16, RZ, RZ, R6 ;  /* 0x000000ffff103224 */ /* 0x000fe400078e0006 */
[----:B------:R-:W-:Y:S02]  /*0540*/  @P3 IMAD.IADD R17, R7, 0x1, R11 ;  /* 0x0000000107113824 */ /* 0x000fe400078e020b */
[----:B-----5:R-:W-:-:S04]  /*0550*/  @!P3 IMAD.WIDE.U32 R4, R9, R0, R2 ;  /* 0x000000000904b225 */ /* 0x020fc800078e0002 */
[----:B------:R-:W-:Y:S02]  /*0560*/  @!P3 IMAD.MOV.U32 R16, RZ, RZ, R4 ;  /* 0x000000ffff10b224 */ /* 0x000fe400078e0004 */
[----:B------:R-:W-:Y:S01]  /*0570*/  @!P3 IMAD.MOV.U32 R17, RZ, RZ, R5 ;  /* 0x000000ffff11b224 */ /* 0x000fe200078e0005 */
[----:B--2---:R-:W-:Y:S02]  /*0580*/  @!UP0 ULEA UR6, UR7, UR6, 0x18 ;  /* 0x0000000607068291 */ /* 0x004fe4000f8ec03f */
[----:B------:R0:W-:Y:S01]  /*0590*/  STL [R1+0x74], R16 ;  /* 0x0000741001007387 */ /* 0x0001e20000100800 */
[----:B------:R-:W-:-:S03]  /*05a0*/  VOTEU.ALL UP0, P0 ;  /* 0x00000000003f7886 */ /* 0x000fc60000000000 */
[----:B------:R0:W-:Y:S04]  /*05b0*/  STL [R1+0x70], R17 ;  /* 0x0000701101007387 */ /* 0x0001e80000100800 */
[----:B------:R-:W1:Y:S02]  /*05c0*/  FENCE.VIEW.ASYNC.S ;  /* 0x00000000000073c6 */ /* 0x000e640000000000 */
[----:B-1----:R0:W3:Y:S01]  /*05d0*/  @!UP0 SYNCS.EXCH.64 URZ, [UR6+0x50], UR4 ;  /* 0x00005004063f85b2 */ /* 0x0020e20008000100 */
[----:B------:R0:W3:Y:S01]  /*05e0*/  @!UP1 SYNCS.EXCH.64 URZ, [UR6+0x58], UR4 ;  /* 0x00005804063f95b2 */ /* 0x0000e20008000100 */
[----:B------:R-:W-:Y:S01]  /*05f0*/  NOP ;  /* 0x0000000000007918 */ /* 0x000fe20000000000 */
[----:B---34-:R-:W-:Y:S06]  /*0600*/  BAR.SYNC.DEFER_BLOCKING 0x0 ;  /* 0x0000000000007b1d */ /* 0x018fec0000010000 */
[----:B0-----:R-:W-:Y:S05]  /*0610*/  @!P1 BRA `(.L_x_3) ;  /* 0x000000e000d49947 */ /* 0x001fea0003800000 */
[----:B------:R-:W-:-:S06]  /*0620*/  UISETP.GT.U32.AND UP0, UPT, UR10, 0x1, UPT ;  /* 0x000000010a00788c */ /* 0x000fcc000bf04070 */
[----:B------:R-:W-:-:S13]  /*0630*/  PLOP3.LUT P0, PT, PT, PT, UP0, 0x80, 0x0 ;  /* 0x000000000000781c */ /* 0x000fda0003f0f008 */
[----:B------:R-:W-:Y:S05]  /*0640*/  @P0 EXIT ;  /* 0x000000000000094d */ /* 0x000fea0003800000 */
[----:B------:R-:W-:Y:S01]  /*0650*/  IMAD.MOV.U32 R6, RZ, RZ, -0x1 ;  /* 0xffffffffff067424 */ /* 0x000fe200078e00ff */
[----:B------:R-:W-:Y:S01]  /*0660*/  ULDC.64 UR4, c[0x0][0x650] ;  /* 0x0001940000047ab9 */ /* 0x000fe20000000a00 */
[----:B------:R-:W-:Y:S01]  /*0670*/  IMAD.MOV.U32 R5, RZ, RZ, -0x1 ;  /* 0xffffffffff057424 */ /* 0x000fe200078e00ff */
[----:B------:R-:W-:Y:S01]  /*0680*/  ISETP.GE.U32.AND P0, PT, R16, UR4, PT ;  /* 0x0000000410007c0c */ /* 0x000fe2000bf06070 */
[----:B------:R-:W-:Y:S01]  /*0690*/  UMOV UR24, 0xffffffff ;  /* 0xffffffff00187882 */ /* 0x000fe20000000000 */
[----:B------:R0:W-:Y:S01]  /*06a0*/  STL [R1+0x7c], R6 ;  /* 0x00007c0601007387 */ /* 0x0001e20000100800 */
[----:B------:R-:W-:Y:S02]  /*06b0*/  PRMT R4, RZ, 0x7610, R4 ;  /* 0x00007610ff047816 */ /* 0x000fe40000000004 */
[----:B------:R-:W-:Y:S01]  /*06c0*/  ISETP.GE.U32.AND.EX P0, PT, R17, UR5, PT, P0 ;  /* 0x0000000511007c0c */ /* 0x000fe2000bf06100 */
[----:B------:R0:W-:-:S12]  /*06d0*/  STL [R1+0x78], R5 ;  /* 0x0000780501007387 */ /* 0x0001d80000100800 */
[----:B0-----:R-:W-:Y:S05]  /*06e0*/  @P0 BRA `(.L_x_4) ;  /* 0x0000000400680947 */ /* 0x001fea0003800000 */
[----:B------:R-:W0:Y:S01]  /*06f0*/  LDC.64 R12, c[0x0][0x628] ;  /* 0x00018a00ff0c7b82 */ /* 0x000e220000000a00 */
[----:B------:R-:W-:Y:S02]  /*0700*/  IMAD.MOV.U32 R4, RZ, RZ, R16 ;  /* 0x000000ffff047224 */ /* 0x000fe400078e0010 */
[----:B------:R-:W-:-:S05]  /*0710*/  IMAD.MOV.U32 R5, RZ, RZ, R17 ;  /* 0x000000ffff057224 */ /* 0x000fca00078e0011 */
[----:B------:R-:W1:Y:S08]  /*0720*/  LDC R10, c[0x0][0x630] ;  /* 0x00018c00ff0a7b82 */ /* 0x000e700000000800 */
[----:B------:R-:W2:Y:S01]  /*0730*/  LDC.64 R14, c[0x0][0x620] ;  /* 0x00018800ff0e7b82 */ /* 0x000ea20000000a00 */
[----:B0-----:R-:W-:-:S04]  /*0740*/  ISETP.NE.U32.AND P0, PT, R12, RZ, PT ;  /* 0x000000ff0c00720c */ /* 0x001fc80003f05070 */
[----:B------:R-:W-:-:S13]  /*0750*/  ISETP.NE.AND.EX P0, PT, R13, RZ, PT, P0 ;  /* 0x000000ff0d00720c */ /* 0x000fda0003f05300 */
[----:B-12---:R-:W-:Y:S05]  /*0760*/  @!P0 BRA `(.L_x_5) ;  /* 0x0000000000288947 */ /* 0x006fea0003800000 */
[----:B------:R-:W0:Y:S02]  /*0770*/  LDC R9, c[0x0][0x634] ;  /* 0x00018d00ff097b82 */ /* 0x000e240000000800 */
[----:B0-----:R-:W-:-:S05]  /*0780*/  IADD3 R9, P0, R16, R9, RZ ;  /* 0x0000000910097210 */ /* 0x001fca0007f1e0ff */
[----:B------:R-:W-:-:S04]  /*0790*/  IMAD.X R11, RZ, RZ, R17, P0 ;  /* 0x000000ffff0b7224 */ /* 0x000fc800000e0611 */
[----:B------:R-:W-:-:S04]  /*07a0*/  IMAD.WIDE.U32 R4, R11, R12, RZ ;  /* 0x0000000c0b047225 */ /* 0x000fc800078e00ff */
[----:B------:R-:W-:-:S04]  /*07b0*/  IMAD.WIDE.U32 R6, P0, R9, R13, R4 ;  /* 0x0000000d09067225 */ /* 0x000fc80007800004 */
[----:B------:R-:W-:-:S04]  /*07c0*/  IMAD.WIDE.U32 R4, R9, R12, RZ ;  /* 0x0000000c09047225 */ /* 0x000fc800078e00ff */
[----:B------:R-:W-:Y:S01]  /*07d0*/  IMAD.X R9, RZ, RZ, RZ, P0 ;  /* 0x000000ffff097224 */ /* 0x000fe200000e06ff */
[----:B------:R-:W-:Y:S01]  /*07e0*/  IADD3 RZ, P0, R5, R6, RZ ;  /* 0x0000000605ff7210 */ /* 0x000fe20007f1e0ff */
[----:B------:R-:W-:-:S04]  /*07f0*/  IMAD.MOV.U32 R8, RZ, RZ, R7 ;  /* 0x000000ffff087224 */ /* 0x000fc800078e0007 */
[----:B------:R-:W-:-:S08]  /*0800*/  IMAD.WIDE.U32.X R4, R11, R13, R8, P0 ;  /* 0x0000000d0b047225 */ /* 0x000fd000000e0408 */
.L_x_5:
[-CC-:B------:R-:W-:Y:S01]  /*0810*/  SHF.R.U64 R24, R4, R10.reuse, R5.reuse ;  /* 0x0000000a04187219 */ /* 0x180fe20000001205 */
[----:B------:R-:W0:Y:S01]  /*0820*/  LDC R8, c[0x0][0x618] ;  /* 0x00018600ff087b82 */ /* 0x000e220000000800 */
[----:B------:R-:W-:Y:S01]  /*0830*/  SHF.R.U32.HI R4, RZ, R10, R5 ;  /* 0x0000000aff047219 */ /* 0x000fe20000011605 */
[----:B------:R-:W-:Y:S01]  /*0840*/  ULDC UR4, c[0x0][0x150] ;  /* 0x0000540000047ab9 */ /* 0x000fe20000000800 */
[----:B------:R-:W-:Y:S01]  /*0850*/  IADD3 R9, P0, RZ, -R24, RZ ;  /* 0x80000018ff097210 */ /* 0x000fe20007f1e0ff */
[----:B------:R-:W-:Y:S01]  /*0860*/  IMAD.MOV.U32 R5, RZ, RZ, R17 ;  /* 0x000000ffff057224 */ /* 0x000fe200078e0011 */
[----:B------:R-:W-:-:S03]  /*0870*/  I2FP.F32.U32 R3, R2 ;  /* 0x0000000200037245 */ /* 0x000fc60000201000 */
[----:B------:R-:W1:Y:S01]  /*0880*/  LDC.64 R18, c[0x0][0x640] ;  /* 0x00019000ff127b82 */ /* 0x000e620000000a00 */
[----:B------:R-:W-:Y:S02]  /*0890*/  IMAD.X R11, RZ, RZ, ~R4, P0 ;  /* 0x000000ffff0b7224 */ /* 0x000fe400000e0e04 */
[----:B------:R-:W-:Y:S01]  /*08a0*/  FMUL R3, R3, UR4 ;  /* 0x0000000403037c20 */ /* 0x000fe20008400000 */
[----:B------:R-:W-:Y:S01]  /*08b0*/  IMAD.MOV.U32 R4, RZ, RZ, R16 ;  /* 0x000000ffff047224 */ /* 0x000fe200078e0010 */
[----:B------:R-:W-:Y:S01]  /*08c0*/  ULDC UR4, c[0x0][0x154] ;  /* 0x0000550000047ab9 */ /* 0x000fe20000000800 */
[-C--:B------:R-:W-:Y:S02]  /*08d0*/  IMAD R6, R11, R14.reuse, RZ ;  /* 0x0000000e0b067224 */ /* 0x080fe400078e02ff */
[C---:B------:R-:W-:Y:S01]  /*08e0*/  IMAD.WIDE.U32 R4, R9.reuse, R14, R4 ;  /* 0x0000000e09047225 */ /* 0x040fe200078e0004 */
[----:B------:R-:W2:Y:S01]  /*08f0*/  LDC R10, c[0x0][0x608] ;  /* 0x00018200ff0a7b82 */ /* 0x000ea20000000800 */
[----:B------:R-:W3:Y:S02]  /*0900*/  F2I.U32.TRUNC.NTZ R3, R3 ;  /* 0x0000000300037305 */ /* 0x000ee4000020f000 */
[----:B------:R-:W-:-:S04]  /*0910*/  IMAD R9, R9, R15, R6 ;  /* 0x0000000f09097224 */ /* 0x000fc800078e0206 */
[----:B------:R-:W-:Y:S01]  /*0920*/  IMAD.IADD R5, R5, 0x1, R9 ;  /* 0x0000000105057824 */ /* 0x000fe200078e0209 */
[----:B------:R-:W4:Y:S01]  /*0930*/  LDC R7, c[0x0][0x144] ;  /* 0x00005100ff077b82 */ /* 0x000f220000000800 */
[----:B------:R-:W-:-:S03]  /*0940*/  IMAD.MOV.U32 R9, RZ, RZ, 0x1 ;  /* 0x00000001ff097424 */ /* 0x000fc600078e00ff */
[----:B0-----:R-:W-:Y:S02]  /*0950*/  SHF.R.U64 R12, R4, R8, R5 ;  /* 0x00000008040c7219 */ /* 0x001fe40000001205 */
[----:B------:R-:W-:Y:S02]  /*0960*/  I2FP.F32.U32 R4, R0 ;  /* 0x0000000000047245 */ /* 0x000fe40000201000 */
[----:B------:R-:W0:Y:S01]  /*0970*/  LDC R14, c[0x0][0x658] ;  /* 0x00019600ff0e7b82 */ /* 0x000e220000000800 */
[----:B-1----:R-:W-:Y:S01]  /*0980*/  ISETP.NE.U32.AND P0, PT, R18, RZ, PT ;  /* 0x000000ff1200720c */ /* 0x002fe20003f05070 */
[----:B---3--:R-:W-:Y:S02]  /*0990*/  IMAD.MOV R6, RZ, RZ, -R3 ;  /* 0x000000ffff067224 */ /* 0x008fe400078e0a03 */
[----:B------:R-:W-:Y:S01]  /*09a0*/  FMUL R4, R4, UR4 ;  /* 0x0000000404047c20 */ /* 0x000fe20008400000 */
[----:B------:R-:W-:Y:S01]  /*09b0*/  SHF.R.U32.HI R3, RZ, R8, R5 ;  /* 0x00000008ff037219 */ /* 0x000fe20000011605 */
[----:B------:R-:W-:Y:S01]  /*09c0*/  IMAD.MOV.U32 R5, RZ, RZ, -0x1 ;  /* 0xffffffffff057424 */ /* 0x000fe200078e00ff */
[----:B------:R-:W-:Y:S01]  /*09d0*/  ISETP.NE.AND.EX P0, PT, R19, RZ, PT, P0 ;  /* 0x000000ff1300720c */ /* 0x000fe20003f05300 */
[----:B------:R1:W3:Y:S01]  /*09e0*/  F2I.U32.TRUNC.NTZ R11, R4 ;  /* 0x00000004000b7305 */ /* 0x0002e2000020f000 */
[----:B------:R-:W1:Y:S01]  /*09f0*/  LDC R13, c[0x0][0x148] ;  /* 0x00005200ff0d7b82 */ /* 0x000e620000000800 */
[----:B--2---:R-:W-:-:S02]  /*0a00*/  SHF.R.U64 R23, R12, R10, R3 ;  /* 0x0000000a0c177219 */ /* 0x004fc40000001203 */
[----:B------:R-:W-:-:S05]  /*0a10*/  SHF.R.U32.HI R3, RZ, R10, R3 ;  /* 0x0000000aff037219 */ /* 0x000fca0000011603 */
[----:B------:R-:W2:Y:S01]  /*0a20*/  LDC R17, c[0x0][0x600] ;  /* 0x00018000ff117b82 */ /* 0x000ea20000000800 */
[----:B----4-:R-:W-:-:S07]  /*0a30*/  IMAD R8, R7, R6, R2 ;  /* 0x0000000607087224 */ /* 0x010fce00078e0202 */
[----:B------:R-:W4:Y:S01]  /*0a40*/  LDC R16, c[0x0][0x648] ;  /* 0x00019200ff107b82 */ /* 0x000f220000000800 */
[-C--:B0-----:R-:W-:Y:S02]  /*0a50*/  SHF.L.U32 R2, R5, R14.reuse, RZ ;  /* 0x0000000e05027219 */ /* 0x081fe400000006ff */
[--C-:B------:R-:W-:Y:S02]  /*0a60*/  SHF.R.U64 R22, R23, R14, R3.reuse ;  /* 0x0000000e17167219 */ /* 0x100fe40000001203 */
[----:B------:R-:W-:Y:S02]  /*0a70*/  LOP3.LUT R10, RZ, R2, RZ, 0x33, !PT ;  /* 0x00000002ff0a7212 */ /* 0x000fe400078e33ff */
[-C--:B------:R-:W-:Y:S01]  /*0a80*/  SHF.R.U32.HI R3, RZ, R14.reuse, R3 ;  /* 0x0000000eff037219 */ /* 0x080fe20000011603 */
[----:B------:R-:W0:Y:S01]  /*0a90*/  LDC R21, c[0x0][0x638] ;  /* 0x00018e00ff157b82 */ /* 0x000e220000000800 */
[----:B------:R-:W-:Y:S01]  /*0aa0*/  SHF.L.U32 R9, R9, R14, RZ ;  /* 0x0000000e09097219 */ /* 0x000fe200000006ff */
[----:B------:R-:W-:-:S06]  /*0ab0*/  IMAD.MOV.U32 R2, RZ, RZ, R22 ;  /* 0x000000ffff027224 */ /* 0x000fcc00078e0016 */
[----:B------:R-:W0:Y:S01]  /*0ac0*/  LDC R20, c[0x0][0x610] ;  /* 0x00018400ff147b82 */ /* 0x000e220000000800 */
[----:B-1-3--:R-:W-:Y:S05]  /*0ad0*/  @!P0 BRA `(.L_x_6) ;  /* 0x0000000000288947 */ /* 0x00afea0003800000 */
[----:B------:R-:W1:Y:S02]  /*0ae0*/  LDC R7, c[0x0][0x64c] ;  /* 0x00019300ff077b82 */ /* 0x000e640000000800 */
[----:B-1----:R-:W-:-:S05]  /*0af0*/  IADD3 R7, P0, R22, R7, RZ ;  /* 0x0000000716077210 */ /* 0x002fca0007f1e0ff */
        /* <DEDUP_REMOVED lines=8> */
.L_x_6:
[----:B----4-:R-:W-:Y:S01]  /*0b80*/  SHF.R.U64 R2, R2, R16, R3 ;  /* 0x0000001002027219 */ /* 0x010fe20000001203 */
[----:B--2---:R-:W-:Y:S01]  /*0b90*/  VIADD R3, R17, 0xffffffff ;  /* 0xffffffff11037836 */ /* 0x004fe20000000000 */
[----:B------:R-:W-:Y:S01]  /*0ba0*/  LOP3.LUT R10, R23, R10, RZ, 0xc0, !PT ;  /* 0x0000000a170a7212 */ /* 0x000fe200078ec0ff */
[----:B------:R-:W-:Y:S01]  /*0bb0*/  IMAD.MOV R11, RZ, RZ, -R11 ;  /* 0x000000ffff0b7224 */ /* 0x000fe200078e0a0b */
[----:B------:R-:W-:Y:S01]  /*0bc0*/  R2UR UR24, R24 ;  /* 0x00000000181872ca */ /* 0x000fe200000e0000 */
[----:B------:R-:W-:Y:S01]  /*0bd0*/  IMAD.MOV R4, RZ, RZ, -R2 ;  /* 0x000000ffff047224 */ /* 0x000fe200078e0a02 */
[----:B------:R-:W-:Y:S01]  /*0be0*/  LOP3.LUT R3, R12, R3, RZ, 0xc0, !PT ;  /* 0x000000030c037212 */ /* 0x000fe200078ec0ff */
[----:B------:R-:W-:Y:S02]  /*0bf0*/  @P3 IMAD R8, R13, R11, R0 ;  /* 0x0000000b0d083224 */ /* 0x000fe400078e0200 */
[----:B------:R-:W-:Y:S02]  /*0c00*/  IMAD R9, R9, R2, R10 ;  /* 0x0000000209097224 */ /* 0x000fe400078e020a */
[----:B0-----:R-:W-:-:S02]  /*0c10*/  IMAD R0, R4, R21, R22 ;  /* 0x0000001504007224 */ /* 0x001fc400078e0216 */
[----:B------:R-:W-:Y:S02]  /*0c20*/  IMAD R8, R9, R20, R8 ;  /* 0x0000001409087224 */ /* 0x000fe400078e0208 */
[----:B------:R-:W-:Y:S02]  /*0c30*/  IMAD R3, R0, R17, R3 ;  /* 0x0000001100037224 */ /* 0x000fe400078e0203 */
[----:B------:R-:W-:-:S03]  /*0c40*/  IMAD.MOV.U32 R4, RZ, RZ, 0x1 ;  /* 0x00000001ff047424 */ /* 0x000fc600078e00ff */
[----:B------:R-:W-:Y:S02]  /*0c50*/  SEL R2, R3, R8, !P3 ;  /* 0x0000000803027207 */ /* 0x000fe40005800000 */
[----:B------:R-:W-:-:S03]  /*0c60*/  SEL R0, R8, R3, !P3 ;  /* 0x0000000308007207 */ /* 0x000fc60005800000 */
[----:B------:R0:W-:Y:S04]  /*0c70*/  STL [R1+0x78], R2 ;  /* 0x0000780201007387 */ /* 0x0001e80000100800 */
[----:B------:R0:W-:Y:S02]  /*0c80*/  STL [R1+0x7c], R0 ;  /* 0x00007c0001007387 */ /* 0x0001e40000100800 */
.L_x_4:
[----:B------:R-:W-:-:S08]  /*0c90*/  NOP ;  /* 0x0000000000007918 */ /* 0x000fd00000000000 */
[----:B------:R-:W1:Y:S02]  /*0ca0*/  USETMAXREG.TRY_ALLOC.CTAPOOL UP0, 0xe8 ;  /* 0x000000e8000079c8 */ /* 0x000e640008000600 */
[----:B-1----:R-:W-:-:S13]  /*0cb0*/  PLOP3.LUT P0, PT, PT, PT, UP0, 0x80, 0x0 ;  /* 0x000000000000781c */ /* 0x002fda0003f0f008 */
[----:B------:R-:W-:Y:S05]  /*0cc0*/  @!P0 BRA `(.L_x_4) ;  /* 0xfffffffc00f08947 */ /* 0x000fea000383ffff */
[----:B------:R-:W-:Y:S01]  /*0cd0*/  ULDC.64 UR4, c[0x0][0x598] ;  /* 0x0001660000047ab9 */ /* 0x000fe20000000a00 */
[----:B------:R-:W-:Y:S01]  /*0ce0*/  ULDC.64 UR20, c[0x0][0x208] ;  /* 0x0000820000147ab9 */ /* 0x000fe20000000a00 */
[----:B------:R-:W-:-:S04]  /*0cf0*/  ISETP.NE.U32.AND P0, PT, RZ, UR4, PT ;  /* 0x00000004ff007c0c */ /* 0x000fc8000bf05070 */
[----:B------:R-:W-:-:S13]  /*0d00*/  ISETP.NE.AND.EX P0, PT, RZ, UR5, PT, P0 ;  /* 0x00000005ff007c0c */ /* 0x000fda000bf05300 */
[----:B------:R-:W-:Y:S05]  /*0d10*/  @!P0 BRA `(.L_x_7) ;  /* 0x0000000000208947 */ /* 0x000fea0003800000 */
[----:B0-----:R-:W0:Y:S02]  /*0d20*/  LDC.64 R2, c[0x0][0x598] ;  /* 0x00016600ff027b82 */ /* 0x001e240000000a00 */
[----:B0-----:R-:W2:Y:S02]  /*0d30*/  LDG.E.64 R2, desc[UR20][R2.64] ;  /* 0x0000001402027981 */ /* 0x001ea4000c1e1b00 */
[----:B--2---:R-:W-:-:S04]  /*0d40*/  ISETP.NE.U32.AND P0, PT, R2, RZ, PT ;  /* 0x000000ff0200720c */ /* 0x004fc80003f05070 */
[----:B------:R-:W-:-:S13]  /*0d50*/  ISETP.NE.AND.EX P0, PT, R3, RZ, PT, P0 ;  /* 0x000000ff0300720c */ /* 0x000fda0003f05300 */
[----:B------:R-:W-:Y:S05]  /*0d60*/  @!P0 BRA `(.L_x_7) ;  /* 0x00000000000c8947 */ /* 0x000fea0003800000 */
[----:B------:R-:W2:Y:S02]  /*0d70*/  LD.E R2, desc[UR20][R2.64] ;  /* 0x0000001402027980 */ /* 0x000ea4000c101900 */
[----:B--2---:R-:W-:Y:S01]  /*0d80*/  R2UR UR22, R2 ;  /* 0x00000000021672ca */ /* 0x004fe200000e0000 */
[----:B------:R-:W-:-:S14]  /*0d90*/  BRA `(.L_x_8) ;  /* 0x0000000000247947 */ /* 0x000fdc0003800000 */
.L_x_7:
[----:B------:R-:W-:Y:S02]  /*0da0*/  ULDC.64 UR4, c[0x0][0x588] ;  /* 0x0001620000047ab9 */ /* 0x000fe40000000a00 */
[----:B------:R-:W-:-:S04]  /*0db0*/  ISETP.NE.U32.AND P0, PT, RZ, UR4, PT ;  /* 0x00000004ff007c0c */ /* 0x000fc8000bf05070 */
[----:B------:R-:W-:-:S13]  /*0dc0*/  ISETP.NE.AND.EX P0, PT, RZ, UR5, PT, P0 ;  /* 0x00000005ff007c0c */ /* 0x000fda000bf05300 */
[----:B------:R-:W-:Y:S05]  /*0dd0*/  @!P0 BRA `(.L_x_9) ;  /* 0x0000000000108947 */ /* 0x000fea0003800000 */
[----:B0-----:R-:W0:Y:S02]  /*0de0*/  LDC.64 R2, c[0x0][0x588] ;  /* 0x00016200ff027b82 */ /* 0x001e240000000a00 */
[----:B0-----:R-:W2:Y:S02]  /*0df0*/  LDG.E R2, desc[UR20][R2.64] ;  /* 0x0000001402027981 */ /* 0x001ea4000c1e1900 */
[----:B--2---:R-:W-:Y:S01]  /*0e00*/  R2UR UR22, R2 ;  /* 0x00000000021672ca */ /* 0x004fe200000e0000 */
[----:B------:R-:W-:-:S14]  /*0e10*/  BRA `(.L_x_8) ;  /* 0x0000000000047947 */ /* 0x000fdc0003800000 */
.L_x_9:
[----:B------:R-:W-:-:S05]  /*0e20*/  ULDC UR22, c[0x0][0x580] ;  /* 0x0001600000167ab9 */ /* 0x000fca0000000800 */
.L_x_8:
[----:B------:R-:W-:Y:S02]  /*0e30*/  ULDC.64 UR4, c[0x0][0x5a0] ;  /* 0x0001680000047ab9 */ /* 0x000fe40000000a00 */
        /* <DEDUP_REMOVED lines=11> */
.L_x_10:
        /* <DEDUP_REMOVED lines=8> */
.L_x_12:
[----:B------:R-:W-:-:S05]  /*0f70*/  ULDC UR23, c[0x0][0x584] ;  /* 0x0001610000177ab9 */ /* 0x000fca0000000800 */
.L_x_11:
[----:B------:R-:W-:-:S13]  /*0f80*/  LOP3.LUT P0, RZ, R4, 0xff, RZ, 0xc0, !PT ;  /* 0x000000ff04ff7812 */ /* 0x000fda000780c0ff */
[----:B------:R-:W-:Y:S05]  /*0f90*/  @!P0 EXIT ;  /* 0x000000000000894d */ /* 0x000fea0003800000 */
[----:B------:R-:W-:Y:S01]  /*0fa0*/  ULDC UR4, c[0x0][0x28c] ;  /* 0x0000a30000047ab9 */ /* 0x000fe20000000800 */
[----:B------:R-:W-:Y:S02]  /*0fb0*/  ULOP3.LUT UR25, UR13, 0x1, URZ, 0xfc, !UPT ;  /* 0x000000010d197892 */ /* 0x000fe4000f8efc3f */
[----:B------:R-:W-:-:S04]  /*0fc0*/  UIADD3 UR4, UR4, 0x7f, URZ ;  /* 0x0000007f04047890 */ /* 0x000fc8000fffe03f */
[----:B------:R-:W-:-:S04]  /*0fd0*/  USHF.R.S32.HI UR5, URZ, 0x1f, UR4 ;  /* 0x0000001f3f057899 */ /* 0x000fc80008011404 */
[----:B------:R-:W-:-:S03]  /*0fe0*/  ULEA.HI UR5, UR5, UR4, URZ, 0x7 ;  /* 0x0000000405057291 */ /* 0x000fc6000f8f383f */
[----:B------:R-:W-:Y:S01]  /*0ff0*/  UMOV UR4, URZ ;  /* 0x0000003f00047c82 */ /* 0x000fe20008000000 */
[----:B------:R-:W-:-:S03]  /*1000*/  USHF.R.S32.HI UR12, URZ, 0x7, UR5 ;  /* 0x000000073f0c7899 */ /* 0x000fc60008011405 */
[----:B------:R-:W-:-:S09]  /*1010*/  UMOV UR5, URZ ;  /* 0x0000003f00057c82 */ /* 0x000fd20008000000 */
.L_x_293:
[----:B0-----:R-:W0:Y:S01]  /*1020*/  S2R R0, SR_TID.X ;  /* 0x0000000000007919 */ /* 0x001e220000002100 */
[----:B-1----:R-:W1:Y:S01]  /*1030*/  S2UR UR11, SR_CgaCtaId ;  /* 0x00000000000b79c3 */ /* 0x002e620000008800 */
[----:B------:R-:W-:Y:S01]  /*1040*/  UMOV UR14, 0x400 ;  /* 0x00000400000e7882 */ /* 0x000fe20000000000 */
[----:B------:R-:W-:Y:S01]  /*1050*/  UMOV UR6, URZ ;  /* 0x0000003f00067c82 */ /* 0x000fe20008000000 */
[----:B------:R-:W-:Y:S01]  /*1060*/  STL [R1+0x6c], RZ ;  /* 0x00006cff01007387 */ /* 0x000fe20000100800 */
[----:B------:R-:W-:Y:S01]  /*1070*/  UMOV UR7, URZ ;  /* 0x0000003f00077c82 */ /* 0x000fe20008000000 */
[----:B------:R-:W-:Y:S01]  /*1080*/  UMOV UR8, URZ ;  /* 0x0000003f00087c82 */ /* 0x000fe20008000000 */
[----:B------:R-:W-:Y:S01]  /*1090*/  UMOV UR16, UR5 ;  /* 0x0000000500107c82 */ /* 0x000fe20008000000 */
[----:B------:R-:W-:Y:S01]  /*10a0*/  STL [R1+0x68], RZ ;  /* 0x000068ff01007387 */ /* 0x000fe20000100800 */
[----:B--2---:R-:W2:Y:S01]  /*10b0*/  LDC R2, c[0x0][0x28c] ;  /* 0x0000a300ff027b82 */ /* 0x004ea20000000800 */
[----:B------:R-:W-:Y:S01]  /*10c0*/  UMOV UR17, UR4 ;  /* 0x0000000400117c82 */ /* 0x000fe20008000000 */
[----:B------:R-:W-:Y:S01]  /*10d0*/  CS2R R4, SRZ ;  /* 0x0000000000047805 */ /* 0x000fe2000001ff00 */
[----:B------:R-:W-:Y:S01]  /*10e0*/  STL [R1+0x64], RZ ;  /* 0x000064ff01007387 */ /* 0x000fe20000100800 */
[----:B------:R-:W-:-:S02]  /*10f0*/  CS2R R6, SRZ ;  /* 0x0000000000067805 */ /* 0x000fc4000001ff00 */
[----:B------:R-:W-:Y:S02]  /*1100*/  CS2R R8, SRZ ;  /* 0x0000000000087805 */ /* 0x000fe4000001ff00 */
[----:B------:R-:W-:Y:S01]  /*1110*/  CS2R R10, SRZ ;  /* 0x00000000000a7805 */ /* 0x000fe2000001ff00 */
[----:B------:R-:W-:Y:S01]  /*1120*/  STL [R1+0x60], RZ ;  /* 0x000060ff01007387 */ /* 0x000fe20000100800 */
[----:B------:R-:W-:Y:S02]  /*1130*/  CS2R R12, SRZ ;  /* 0x00000000000c7805 */ /* 0x000fe4000001ff00 */
[----:B------:R-:W-:Y:S02]  /*1140*/  CS2R R14, SRZ ;  /* 0x00000000000e7805 */ /* 0x000fe4000001ff00 */
[----:B------:R-:W-:Y:S01]  /*1150*/  CS2R R16, SRZ ;  /* 0x0000000000107805 */ /* 0x000fe2000001ff00 */
[----:B------:R-:W-:Y:S01]  /*1160*/  STL [R1+0x5c], RZ ;  /* 0x00005cff01007387 */ /* 0x000fe20000100800 */
[----:B------:R-:W-:-:S02]  /*1170*/  CS2R R18, SRZ ;  /* 0x0000000000127805 */ /* 0x000fc4000001ff00 */
[----:B------:R-:W-:Y:S02]  /*1180*/  CS2R R20, SRZ ;  /* 0x0000000000147805 */ /* 0x000fe4000001ff00 */
[----:B------:R-:W-:Y:S01]  /*1190*/  CS2R R22, SRZ ;  /* 0x0000000000167805 */ /* 0x000fe2000001ff00 */
[----:B------:R-:W-:Y:S01]  /*11a0*/  STL [R1+0x58], RZ ;  /* 0x000058ff01007387 */ /* 0x000fe20000100800 */
[----:B-1----:R-:W-:Y:S01]  /*11b0*/  ULEA UR14, UR11, UR14, 0x18 ;  /* 0x0000000e0b0e7291 */ /* 0x002fe2000f8ec03f */
[----:B------:R-:W-:Y:S02]  /*11c0*/  CS2R R152, SRZ ;  /* 0x0000000000987805 */ /* 0x000fe4000001ff00 */
[----:B------:R-:W-:Y:S01]  /*11d0*/  CS2R R154, SRZ ;  /* 0x00000000009a7805 */ /* 0x000fe2000001ff00 */
[----:B------:R-:W-:Y:S01]  /*11e0*/  STL [R1+0x54], RZ ;  /* 0x000054ff01007387 */ /* 0x000fe20000100800 */
[----:B------:R-:W-:Y:S02]  /*11f0*/  CS2R R156, SRZ ;  /* 0x00000000009c7805 */ /* 0x000fe4000001ff00 */
[----:B------:R-:W-:-:S02]  /*1200*/  CS2R R158, SRZ ;  /* 0x00000000009e7805 */ /* 0x000fc4000001ff00 */
[----:B------:R-:W-:Y:S02]  /*1210*/  CS2R R160, SRZ ;  /* 0x0000000000a07805 */ /* 0x000fe4000001ff00 */
[----:B0-----:R-:W-:Y:S01]  /*1220*/  LOP3.LUT R0, R0, 0x80, RZ, 0xc0, !PT ;  /* 0x0000008000007812 */ /* 0x001fe200078ec0ff */
[----:B------:R-:W-:Y:S01]  /*1230*/  STL [R1+0x50], RZ ;  /* 0x000050ff01007387 */ /* 0x000fe20000100800 */
[----:B--2---:R-:W-:Y:S02]  /*1240*/  ISETP.GE.AND P0, PT, R2, 0x1, PT ;  /* 0x000000010200780c */ /* 0x004fe40003f06270 */
[----:B------:R-:W-:Y:S02]  /*1250*/  CS2R R2, SRZ ;  /* 0x0000000000027805 */ /* 0x000fe4000001ff00 */
[----:B------:R-:W-:Y:S01]  /*1260*/  SHF.R.U32.HI R0, RZ, 0x7, R0 ;  /* 0x00000007ff007819 */ /* 0x000fe20000011600 */
        /* <DEDUP_REMOVED lines=8> */
[----:B------:R-:W0:Y:S01]  /*12f0*/  SHFL.IDX PT, R0, R0, RZ, 0x1f ;  /* 0x00001fff00007589 */ /* 0x000e2200000e0000 */
[----:B------:R-:W-:-:S02]  /*1300*/  CS2R R174, SRZ ;  /* 0x0000000000ae7805 */ /* 0x000fc4000001ff00 */
[----:B------:R-:W-:Y:S02]  /*1310*/  CS2R R176, SRZ ;  /* 0x0000000000b07805 */ /* 0x000fe4000001ff00 */
[----:B------:R-:W-:Y:S01]  /*1320*/  CS2R R178, SRZ ;  /* 0x0000000000b27805 */ /* 0x000fe2000001ff00 */
[----:B------:R1:W-:Y:S01]  /*1330*/  STL [R1+0x44], RZ ;  /* 0x000044ff01007387 */ /* 0x0003e20000100800 */
[----:B------:R-:W-:Y:S02]  /*1340*/  CS2R R180, SRZ ;  /* 0x0000000000b47805 */ /* 0x000fe4000001ff00 */
[----:B------:R-:W-:Y:S02]  /*1350*/  CS2R R182, SRZ ;  /* 0x0000000000b67805 */ /* 0x000fe4000001ff00 */
[----:B------:R-:W-:Y:S01]  /*1360*/  CS2R R184, SRZ ;  /* 0x0000000000b87805 */ /* 0x000fe2000001ff00 */
[----:B------:R1:W-:Y:S01]  /*1370*/  STL [R1+0x40], RZ ;  /* 0x000040ff01007387 */ /* 0x0003e20000100800 */
        /* <DEDUP_REMOVED lines=14> */
[----:B------:R-:W-:Y:S02]  /*1460*/  CS2R R208, SRZ ;  /* 0x0000000000d07805 */ /* 0x000fe4000001ff00 */
[----:B0-----:R-:W-:Y:S01]  /*1470*/  R2UR UR9, R0 ;  /* 0x00000000000972ca */ /* 0x001fe200000e0000 */
[----:B------:R1:W-:Y:S01]  /*1480*/  STL [R1+0x30], RZ ;  /* 0x000030ff01007387 */ /* 0x0003e20000100800 */
[----:B------:R-:W-:Y:S01]  /*1490*/  IMAD.MOV.U32 R0, RZ, RZ, RZ ;  /* 0x000000ffff007224 */ /* 0x000fe200078e00ff */
[----:B------:R-:W-:-:S02]  /*14a0*/  CS2R R210, SRZ ;  /* 0x0000000000d27805 */ /* 0x000fc4000001ff00 */
[----:B------:R-:W-:Y:S01]  /*14b0*/  CS2R R212, SRZ ;  /* 0x0000000000d47805 */ /* 0x000fe2000001ff00 */
[----:B------:R1:W-:Y:S01]  /*14c0*/  STL [R1+0x2c], RZ ;  /* 0x00002cff01007387 */ /* 0x0003e20000100800 */
[----:B------:R-:W-:Y:S02]  /*14d0*/  CS2R R214, SRZ ;  /* 0x0000000000d67805 */ /* 0x000fe4000001ff00 */
[----:B------:R-:W-:Y:S02]  /*14e0*/  CS2R R216, SRZ ;  /* 0x0000000000d87805 */ /* 0x000fe4000001ff00 */
[----:B------:R-:W-:Y:S01]  /*14f0*/  CS2R R218, SRZ ;  /* 0x0000000000da7805 */ /* 0x000fe2000001ff00 */
[----:B------:R1:W-:Y:S01]  /*1500*/  STL [R1+0x28], RZ ;  /* 0x000028ff01007387 */ /* 0x0003e20000100800 */
[----:B------:R-:W-:Y:S02]  /*1510*/  CS2R R220, SRZ ;  /* 0x0000000000dc7805 */ /* 0x000fe4000001ff00 */
[----:B------:R-:W-:-:S02]  /*1520*/  CS2R R222, SRZ ;  /* 0x0000000000de7805 */ /* 0x000fc4000001ff00 */
[----:B------:R-:W-:Y:S01]  /*1530*/  CS2R R224, SRZ ;  /* 0x0000000000e07805 */ /* 0x000fe2000001ff00 */
[----:B------:R1:W-:Y:S01]  /*1540*/  STL [R1+0x24], RZ ;  /* 0x000024ff01007387 */ /* 0x0003e20000100800 */
[----:B------:R-:W-:Y:S01]  /*1550*/  ULEA.HI UR10, UR9, UR9, URZ, 0x1 ;  /* 0x00000009090a7291 */ /* 0x000fe2000f8f083f */
[----:B------:R-:W-:Y:S01]  /*1560*/  CS2R R226, SRZ ;  /* 0x0000000000e27805 */ /* 0x000fe2000001ff00 */
[----:B------:R-:W-:Y:S01]  /*1570*/  IMAD.MOV.U32 R228, RZ, RZ, RZ ;  /* 0x000000ffffe47224 */ /* 0x000fe200078e00ff */
[----:B------:R1:W-:Y:S01]  /*1580*/  STL [R1+0x20], RZ ;  /* 0x000020ff01007387 */ /* 0x0003e20000100800 */
[----:B------:R-:W-:Y:S01]  /*1590*/  ULOP3.LUT UR10, UR10, 0x7fffe, URZ, 0xc0, !UPT ;  /* 0x0007fffe0a0a7892 */ /* 0x000fe2000f8ec03f */
[----:B------:R-:W-:Y:S02]  /*15a0*/  CS2R R24, SRZ ;  /* 0x0000000000187805 */ /* 0x000fe4000001ff00 */
[----:B------:R-:W-:Y:S01]  /*15b0*/  CS2R R26, SRZ ;  /* 0x00000000001a7805 */ /* 0x000fe2000001ff00 */
[----:B------:R1:W-:Y:S01]  /*15c0*/  STL [R1+0x1c], RZ ;  /* 0x00001cff01007387 */ /* 0x0003e20000100800 */
[----:B------:R-:W-:Y:S01]  /*15d0*/  UIADD3 UR10, UR9, -UR10, URZ ;  /* 0x8000000a090a7290 */ /* 0x000fe2000fffe03f */
[----:B------:R-:W-:-:S02]  /*15e0*/  CS2R R28, SRZ ;  /* 0x00000000001c7805 */ /* 0x000fc4000001ff00 */
[----:B---34-:R-:W-:Y:S01]  /*15f0*/  CS2R R30, SRZ ;  /* 0x00000000001e7805 */ /* 0x018fe2000001ff00 */
[----:B------:R1:W-:Y:S01]  /*1600*/  STL [R1+0x18], RZ ;  /* 0x000018ff01007387 */ /* 0x0003e20000100800 */
[----:B------:R-:W-:Y:S01]  /*1610*/  ULEA UR10, UR10, UR14, 0xd ;  /* 0x0000000e0a0a7291 */ /* 0x000fe2000f8e683f */
[----:B------:R-:W-:Y:S02]  /*1620*/  CS2R R32, SRZ ;  /* 0x0000000000207805 */ /* 0x000fe4000001ff00 */
[----:B------:R-:W-:Y:S01]  /*1630*/  CS2R R34, SRZ ;  /* 0x0000000000227805 */ /* 0x000fe2000001ff00 */
[----:B------:R1:W-:Y:S01]  /*1640*/  STL [R1+0x14], RZ ;  /* 0x000014ff01007387 */ /* 0x0003e20000100800 */
[----:B------:R-:W-:Y:S01]  /*1650*/  UIADD3 UR10, UR10, 0x100, URZ ;  /* 0x000001000a0a7890 */ /* 0x000fe2000fffe03f */
[----:B------:R-:W-:Y:S02]  /*1660*/  CS2R R36, SRZ ;  /* 0x0000000000247805 */ /* 0x000fe4000001ff00 */
[----:B------:R-:W-:Y:S01]  /*1670*/  CS2R R38, SRZ ;  /* 0x0000000000267805 */ /* 0x000fe2000001ff00 */
[----:B------:R1:W-:Y:S01]  /*1680*/  STL [R1+0x10], RZ ;  /* 0x000010ff01007387 */ /* 0x0003e20000100800 */
[----:B------:R-:W-:Y:S01]  /*1690*/  USHF.R.U32.HI UR10, URZ, 0x4, UR10 ;  /* 0x000000043f0a7899 */ /* 0x000fe2000801160a */
[----:B------:R-:W-:-:S02]  /*16a0*/  CS2R R40, SRZ ;  /* 0x0000000000287805 */ /* 0x000fc4000001ff00 */
[----:B------:R-:W-:Y:S01]  /*16b0*/  CS2R R42, SRZ ;  /* 0x00000000002a7805 */ /* 0x000fe2000001ff00 */
[----:B------:R1:W-:Y:S01]  /*16c0*/  STL [R1+0xc], RZ ;  /* 0x00000cff01007387 */ /* 0x0003e20000100800 */
[----:B------:R-:W-:Y:S01]  /*16d0*/  ULOP3.LUT UR15, UR10, 0x3fff, URZ, 0xc0, !UPT ;  /* 0x00003fff0a0f7892 */ /* 0x000fe2000f8ec03f */
        /* <DEDUP_REMOVED lines=10> */
[----:B------:R1:W-:Y:S01]  /*1780*/  STL [R1], RZ ;  /* 0x000000ff01007387 */ /* 0x0003e20000100800 */
[----:B------:R-:W-:Y:S02]  /*1790*/  CS2R R60, SRZ ;  /* 0x00000000003c7805 */ /* 0x000fe4000001ff00 */
[----:B------:R-:W-:Y:S02]  /*17a0*/  CS2R R62, SRZ ;  /* 0x00000000003e7805 */ /* 0x000fe4000001ff00 */
[----:B------:R-:W-:Y:S02]  /*17b0*/  CS2R R64, SRZ ;  /* 0x0000000000407805 */ /* 0x000fe4000001ff00 */
[----:B------:R-:W-:-:S02]  /*17c0*/  CS2R R66, SRZ ;  /* 0x0000000000427805 */ /* 0x000fc4000001ff00 */
[----:B------:R-:W-:Y:S02]  /*17d0*/  CS2R R68, SRZ ;  /* 0x0000000000447805 */ /* 0x000fe4000001ff00 */
[----:B------:R-:W-:Y:S02]  /*17e0*/  CS2R R70, SRZ ;  /* 0x0000000000467805 */ /* 0x000fe4000001ff00 */
        /* <DEDUP_REMOVED lines=39> */
[----:B------:R-:W-:Y:S01]  /*1a60*/  CS2R R150, SRZ ;  /* 0x0000000000967805 */ /* 0x000fe2000001ff00 */
[----:B-1----:R-:W-:Y:S06]  /*1a70*/  @!P0 BRA `(.L_x_13) ;  /* 0x0000001000948947 */ /* 0x002fec0003800000 */
[----:B------:R-:W-:-:S06]  /*1a80*/  UISETP.NE.AND UP0, UPT, UR25, 0x3, UPT ;  /* 0x000000031900788c */ /* 0x000fcc000bf05270 */
[----:B------:R-:W-:-:S13]  /*1a90*/  PLOP3.LUT P1, PT, PT, PT, UP0, 0x80, 0x0 ;  /* 0x000000000000781c */ /* 0x000fda0003f2f008 */
[----:B------:R-:W-:Y:S05]  /*1aa0*/  @!P1 BRA `(.L_x_14) ;  /* 0x0000000000049947 */ /* 0x000fea0003800000 */
[----:B------:R-:W-:Y:S01]  /*1ab0*/  BPT.TRAP 0x1 ;  /* 0x000000040000795c */ /* 0x000fe20000300000 */
.L_x_14:
[----:B------:R-:W-:Y:S01]  /*1ac0*/  ULEA UR6, UR5, UR14, 0x3 ;  /* 0x0000000e05067291 */ /* 0x000fe2000f8e183f */
[----:B------:R-:W-:-:S05]  /*1ad0*/  IMAD.U32 R0, RZ, RZ, UR4 ;  /* 0x00000004ff007e24 */ /* 0x000fca000f8e00ff */
[----:B------:R-:W-:-:S04]  /*1ae0*/  SHF.L.U32 R0, R0, 0x1f, RZ ;  /* 0x0000001f00007819 */ /* 0x000fc800000006ff */
[----:B------:R0:W1:Y:S01]  /*1af0*/  SYNCS.PHASECHK.TRANS64.TRYWAIT P0, [UR6], R0 ;  /* 0x00000000ff0075a7 */ /* 0x0000620008000146 */
[----:B------:R-:W-:Y:S05]  /*1b00*/  @!P1 BRA `(.L_x_15) ;  /* 0x0000000000049947 */ /* 0x000fea0003800000 */
[----:B------:R-:W-:Y:S01]  /*1b10*/  BPT.TRAP 0x1 ;  /* 0x000000040000795c */ /* 0x000fe20000300000 */
.L_x_15:
[----:B-1----:R-:W-:Y:S05]  /*1b20*/  @P0 BRA `(.L_x_16) ;  /* 0x0000000000080947 */ /* 0x002fea0003800000 */
[----:B------:R-:W1:Y:S02]  /*1b30*/  SYNCS.PHASECHK.TRANS64.TRYWAIT P0, [UR6], R0 ;  /* 0x00000000ff0075a7 */ /* 0x000e640008000146 */
[----:B-1----:R-:W-:Y:S05]  /*1b40*/  @!P0 BRA `(.L_x_17) ;  /* 0x000000e400448947 */ /* 0x002fea0003800000 */
.L_x_16:
[----:B------:R-:W-:Y:S01]  /*1b50*/  UIADD3 UR6, UR14, 0x10100, URZ ;  /* 0x000101000e067890 */ /* 0x000fe2000fffe03f */
[----:B------:R-:W-:Y:S01]  /*1b60*/  WARPGROUP.ARRIVE ;  /* 0x00000000000079c5 */ /* 0x000fe20000000000 */
[----:B------:R-:W-:Y:S01]  /*1b70*/  ULOP3.LUT UR8, UR15, 0x10000, URZ, 0xfc, !UPT ;  /* 0x000100000f087892 */ /* 0x000fe2000f8efc3f */
[----:B------:R2:W-:Y:S01]  /*1b80*/  STL [R1+0x6c], RZ ;  /* 0x00006cff01007387 */ /* 0x0005e20000100800 */
[----:B------:R-:W-:Y:S01]  /*1b90*/  USHF.R.U32.HI UR6, URZ, 0x4, UR6 ;  /* 0x000000043f067899 */ /* 0x000fe20008011606 */
[----:B01----:R-:W-:Y:S01]  /*1ba0*/  IMAD.MOV.U32 R0, RZ, RZ, RZ ;  /* 0x000000ffff007224 */ /* 0x003fe200078e00ff */
[----:B------:R-:W-:Y:S01]  /*1bb0*/  UMOV UR9, 0x40000040 ;  /* 0x4000004000097882 */ /* 0x000fe20000000000 */
[----:B------:R-:W-:Y:S01]  /*1bc0*/  UMOV UR11, 0x40000040 ;  /* 0x40000040000b7882 */ /* 0x000fe20000000000 */
[----:B------:R-:W-:Y:S01]  /*1bd0*/  ULOP3.LUT UR6, UR6, 0x3fff, URZ, 0xc0, !UPT ;  /* 0x00003fff06067892 */ /* 0x000fe2000f8ec03f */
[----:B------:R2:W-:Y:S01]  /*1be0*/  STL [R1+0x68], RZ ;  /* 0x000068ff01007387 */ /* 0x0005e20000100800 */
[----:B------:R-:W-:-:S02]  /*1bf0*/  CS2R R2, SRZ ;  /* 0x0000000000027805 */ /* 0x000fc4000001ff00 */
[----:B------:R-:W-:Y:S01]  /*1c00*/  CS2R R4, SRZ ;  /* 0x0000000000047805 */ /* 0x000fe2000001ff00 */
[----:B------:R-:W-:Y:S01]  /*1c10*/  ULOP3.LUT UR7, UR6, 0x10000, URZ, 0xfc, !UPT ;  /* 0x0001000006077892 */ /* 0x000fe2000f8efc3f */
[----:B------:R2:W-:Y:S01]  /*1c20*/  STL [R1+0x64], RZ ;  /* 0x000064ff01007387 */ /* 0x0005e20000100800 */
[----:B------:R-:W-:Y:S01]  /*1c30*/  ULEA UR6, UR5, UR8, 0xa ;  /* 0x0000000805067291 */ /* 0x000fe2000f8e503f */
[----:B------:R-:W-:Y:S01]  /*1c40*/  CS2R R6, SRZ ;  /* 0x0000000000067805 */ /* 0x000fe2000001ff00 */
[----:B------:R-:W-:Y:S01]  /*1c50*/  ULEA UR7, UR5, UR7, 0xb ;  /* 0x0000000705077291 */ /* 0x000fe2000f8e583f */
[----:B------:R2:W-:Y:S01]  /*1c60*/  STL [R1+0x60], RZ ;  /* 0x000060ff01007387 */ /* 0x0005e20000100800 */
[----:B------:R-:W-:Y:S02]  /*1c70*/  CS2R R8, SRZ ;  /* 0x0000000000087805 */ /* 0x000fe4000001ff00 */
[----:B------:R-:W-:Y:S02]  /*1c80*/  CS2R R10, SRZ ;  /* 0x00000000000a7805 */ /* 0x000fe4000001ff00 */
[----:B------:R-:W-:Y:S01]  /*1c90*/  CS2R R12, SRZ ;  /* 0x00000000000c7805 */ /* 0x000fe2000001ff00 */
[----:B------:R-:W-:Y:S01]  /*1ca0*/  UMOV UR8, UR6 ;  /* 0x0000000600087c82 */ /* 0x000fe20008000000 */
[----:B------:R2:W-:Y:S01]  /*1cb0*/  STL [R1+0x5c], RZ ;  /* 0x00005cff01007387 */ /* 0x0005e20000100800 */
[----:B------:R-:W-:Y:S01]  /*1cc0*/  UMOV UR10, UR7 ;  /* 0x00000007000a7c82 */ /* 0x000fe20008000000 */
[----:B------:R-:W-:Y:S01]  /*1cd0*/  CS2R R14, SRZ ;  /* 0x00000000000e7805 */ /* 0x000fe2000001ff00 */
[----:B------:R-:W-:Y:S01]  /*1ce0*/  QGMMA.64x256x32.F32.E4M3.E4M3 R24, gdesc[UR8], RZ, !UPT ;  /* 0x03e00000081879f3 */ /* 0x000fe2000c7008ff */
[----:B------:R-:W-:Y:S01]  /*1cf0*/  UIADD3 UR8, UR6, 0x2, URZ ;  /* 0x0000000206087890 */ /* 0x000fe2000fffe03f */
[----:B------:R2:W-:Y:S01]  /*1d00*/  STL [R1+0x58], RZ ;  /* 0x000058ff01007387 */ /* 0x0005e20000100800 */
[----:B------:R-:W-:Y:S01]  /*1d10*/  UIADD3 UR10, UR7, 0x2, URZ ;  /* 0x00000002070a7890 */ /* 0x000fe2000fffe03f */
[----:B------:R-:W-:Y:S01]  /*1d20*/  CS2R R16, SRZ ;  /* 0x0000000000107805 */ /* 0x000fe2000001ff00 */
[----:B------:R-:W-:Y:S01]  /*1d30*/  UMOV UR9, 0x40000040 ;  /* 0x4000004000097882 */ /* 0x000fe20000000000 */
[----:B------:R-:W-:Y:S01]  /*1d40*/  UMOV UR11, 0x40000040 ;  /* 0x40000040000b7882 */ /* 0x000fe20000000000 */
        /* <DEDUP_REMOVED lines=54> */
[----:B------:R-:W-:Y:S01]  /*20b0*/  CS2R R226, SRZ ;  /* 0x0000000000e27805 */ /* 0x000fe2000001ff00 */
[----:B------:R-:W-:Y:S01]  /*20c0*/  IMAD.MOV.U32 R228, RZ, RZ, RZ ;  /* 0x000000ffffe47224 */ /* 0x000fe200078e00ff */
[----:B------:R2:W-:Y:S04]  /*20d0*/  STL [R1+0x1c], RZ ;  /* 0x00001cff01007387 */ /* 0x0005e80000100800 */
[----:B------:R2:W-:Y:S04]  /*20e0*/  STL [R1+0x18], RZ ;  /* 0x000018ff01007387 */ /* 0x0005e80000100800 */
[----:B------:R2:W-:Y:S04]  /*20f0*/  STL [R1+0x14], RZ ;  /* 0x000014ff01007387 */ /* 0x0005e80000100800 */
[----:B------:R2:W-:Y:S04]  /*2100*/  STL [R1+0x10], RZ ;  /* 0x000010ff01007387 */ /* 0x0005e80000100800 */
[----:B------:R2:W-:Y:S04]  /*2110*/  STL [R1+0xc], RZ ;  /* 0x00000cff01007387 */ /* 0x0005e80000100800 */
[----:B------:R2:W-:Y:S04]  /*2120*/  STL [R1+0x8], RZ ;  /* 0x000008ff01007387 */ /* 0x0005e80000100800 */
[----:B------:R2:W-:Y:S04]  /*2130*/  STL [R1+0x4], RZ ;  /* 0x000004ff01007387 */ /* 0x0005e80000100800 */
[----:B------:R2:W-:Y:S01]  /*2140*/  STL [R1], RZ ;  /* 0x000000ff01007387 */ /* 0x0005e20000100800 */
[----:B------:R-:W-:Y:S01]  /*2150*/  QGMMA.64x256x32.F32.E4M3.E4M3 R24, gdesc[UR8], R24 ;  /* 0x03e00000081879f3 */ /* 0x000fe20008700818 */
[----:B------:R-:W-:-:S02]  /*2160*/  UIADD3 UR8, UR6, 0x4, URZ ;  /* 0x0000000406087890 */ /* 0x000fc4000fffe03f */
[----:B------:R-:W-:Y:S01]  /*2170*/  UIADD3 UR10, UR7, 0x4, URZ ;  /* 0x00000004070a7890 */ /* 0x000fe2000fffe03f */
[----:B------:R-:W-:Y:S01]  /*2180*/  UMOV UR9, 0x40000040 ;  /* 0x4000004000097882 */ /* 0x000fe20000000000 */
[----:B------:R-:W-:-:S15]  /*2190*/  UMOV UR11, 0x40000040 ;  /* 0x40000040000b7882 */ /* 0x000fde0000000000 */
[----:B------:R-:W-:-:S08]  /*21a0*/  NOP ;  /* 0x0000000000007918 */ /* 0x000fd00000000000 */
[----:B------:R-:W-:Y:S01]  /*21b0*/  QGMMA.64x256x32.F32.E4M3.E4M3 R24, gdesc[UR8], R24 ;  /* 0x03e00000081879f3 */ /* 0x000fe20008700818 */
[----:B------:R-:W-:Y:S02]  /*21c0*/  UIADD3 UR10, UR7, 0x6, URZ ;  /* 0x00000006070a7890 */ /* 0x000fe4000fffe03f */
[----:B------:R-:W-:Y:S01]  /*21d0*/  UIADD3 UR8, UR6, 0x6, URZ ;  /* 0x0000000606087890 */ /* 0x000fe2000fffe03f */
[----:B------:R-:W-:Y:S01]  /*21e0*/  ULDC UR7, c[0x0][0x50c] ;  /* 0x0001430000077ab9 */ /* 0x000fe20000000800 */
[----:B------:R-:W-:Y:S01]  /*21f0*/  UMOV UR9, 0x40000040 ;  /* 0x4000004000097882 */ /* 0x000fe20000000000 */
[----:B------:R-:W-:Y:S01]  /*2200*/  UISETP.NE.AND UP0, UPT, UR7, 0x4, UPT ;  /* 0x000000040700788c */ /* 0x000fe2000bf05270 */
[----:B------:R-:W-:Y:S01]  /*2210*/  UMOV UR11, 0x40000040 ;  /* 0x40000040000b7882 */ /* 0x000fe20000000000 */
[----:B------:R-:W-:Y:S02]  /*2220*/  UMOV UR6, 0x4 ;  /* 0x0000000400067882 */ /* 0x000fe40000000000 */
[----:B------:R-:W-:-:S06]  /*2230*/  USEL UR7, URZ, 0x1, UP0 ;  /* 0x000000013f077887 */ /* 0x000fcc0008000000 */
[----:B------:R-:W-:-:S12]  /*2240*/  ISETP.NE.AND P0, PT, RZ, UR7, PT ;  /* 0x00000007ff007c0c */ /* 0x000fd8000bf05270 */
[----:B------:R-:W-:Y:S01]  /*2250*/  QGMMA.64x256x32.F32.E4M3.E4M3 R24, gdesc[UR8], R24, gsb0 ;  /* 0x03e00000081879f3 */ /* 0x000fe20008000818 */
[----:B--2---:R-:W-:Y:S05]  /*2260*/  @!P0 BRA `(.L_x_18) ;  /* 0x0000000800808947 */ /* 0x004fea0003800000 */
[----:B------:R-:W-:Y:S02]  /*2270*/  WARPGROUP.DEPBAR.LE gsb0, 0x0 ;  /* 0x00008000000079c5 */ /* 0x000fe40000010000 */
[----:B------:R-:W-:-:S01]  /*2280*/  FADD R227, RZ, R25 ;  /* 0x00000019ffe37221 */ /* 0x000fc20000000000 */
[----:B------:R-:W-:Y:S01]  /*2290*/  FADD R228, RZ, R24 ;  /* 0x00000018ffe47221 */ /* 0x000fe20000000000 */
[----:B------:R-:W-:-:S01]  /*22a0*/  FADD R226, RZ, R26 ;  /* 0x0000001affe27221 */ /* 0x000fc20000000000 */
[----:B------:R-:W-:Y:S01]  /*22b0*/  FADD R225, RZ, R27 ;  /* 0x0000001bffe17221 */ /* 0x000fe20000000000 */
[----:B------:R-:W-:-:S01]  /*22c0*/  FADD R224, RZ, R28 ;  /* 0x0000001cffe07221 */ /* 0x000fc20000000000 */
[----:B------:R0:W-:Y:S01]  /*22d0*/  STL [R1+0x80], R227 ;  /* 0x000080e301007387 */ /* 0x0001e20000100800 */
[----:B------:R-:W-:-:S01]  /*22e0*/  FADD R223, RZ, R29 ;  /* 0x0000001dffdf7221 */ /* 0x000fc20000000000 */
[----:B------:R-:W-:Y:S01]  /*22f0*/  FADD R222, RZ, R30 ;  /* 0x0000001effde7221 */ /* 0x000fe20000000000 */
[----:B------:R-:W-:-:S01]  /*2300*/  FADD R221, RZ, R31 ;  /* 0x0000001fffdd7221 */ /* 0x000fc20000000000 */
[----:B------:R-:W-:Y:S01]  /*2310*/  FADD R220, RZ, R32 ;  /* 0x00000020ffdc7221 */ /* 0x000fe20000000000 */
[----:B------:R-:W-:-:S01]  /*2320*/  FADD R219, RZ, R33 ;  /* 0x00000021ffdb7221 */ /* 0x000fc20000000000 */
[----:B------:R-:W-:Y:S01]  /*2330*/  FADD R218, RZ, R34 ;  /* 0x00000022ffda7221 */ /* 0x000fe20000000000 */
[----:B------:R-:W-:-:S01]  /*2340*/  FADD R217, RZ, R35 ;  /* 0x00000023ffd97221 */ /* 0x000fc20000000000 */
[----:B------:R-:W-:Y:S01]  /*2350*/  FADD R216, RZ, R36 ;  /* 0x00000024ffd87221 */ /* 0x000fe20000000000 */
[----:B------:R-:W-:-:S01]  /*2360*/  FADD R215, RZ, R37 ;  /* 0x00000025ffd77221 */ /* 0x000fc20000000000 */
[----:B0-----:R-:W-:Y:S01]  /*2370*/  FADD R227, RZ, R124 ;  /* 0x0000007cffe37221 */ /* 0x001fe20000000000 */
[----:B------:R-:W-:-:S01]  /*2380*/  FADD R214, RZ, R38 ;  /* 0x00000026ffd67221 */ /* 0x000fc20000000000 */
[----:B------:R-:W-:Y:S01]  /*2390*/  FADD R213, RZ, R39 ;  /* 0x00000027ffd57221 */ /* 0x000fe20000000000 */
[----:B------:R-:W-:-:S01]  /*23a0*/  FADD R212, RZ, R40 ;  /* 0x00000028ffd47221 */ /* 0x000fc20000000000 */
[----:B------:R-:W-:Y:S01]  /*23b0*/  FADD R211, RZ, R41 ;  /* 0x00000029ffd37221 */ /* 0x000fe20000000000 */
[----:B------:R0:W-:Y:S01]  /*23c0*/  STL [R1], R227 ;  /* 0x000000e301007387 */ /* 0x0001e20000100800 */
        /* <DEDUP_REMOVED lines=94> */
[----:B0-----:R-:W-:-:S05]  /*29b0*/  FADD R227, RZ, R131 ;  /* 0x00000083ffe37221 */ /* 0x001fca0000000000 */
[----:B------:R0:W-:Y:S02]  /*29c0*/  STL [R1+0x1c], R227 ;  /* 0x00001ce301007387 */ /* 0x0001e40000100800 */
        /* <DEDUP_REMOVED lines=39> */
[----:B------:R0:W-:Y:S04]  /*2c40*/  STL [R1+0x6c], R227 ;  /* 0x00006ce301007387 */ /* 0x0001e80000100800 */
[----:B0-----:R0:W5:Y:S01]  /*2c50*/  LDL.LU R227, [R1+0x80] ;  /* 0x0000800001e37983 */ /* 0x0011620000300800 */
[----:B------:R-:W-:-:S05]  /*2c60*/  UMOV UR6, URZ ;  /* 0x0000003f00067c82 */ /* 0x000fca0008000000 */
.L_x_18:
[----:B------:R-:W-:Y:S01]  /*2c70*/  UIADD3 UR16, UR5, 0x1, URZ ;  /* 0x0000000105107890 */ /* 0x000fe2000fffe03f */
[----:B------:R-:W-:-:S03]  /*2c80*/  UMOV UR8, 0x1 ;  /* 0x0000000100087882 */ /* 0x000fc60000000000 */
[----:B------:R-:W-:-:S04]  /*2c90*/  UISETP.NE.AND UP0, UPT, UR16, 0x4, UPT ;  /* 0x000000041000788c */ /* 0x000fc8000bf05270 */
[----:B------:R-:W-:Y:S02]  /*2ca0*/  USEL UR17, URZ, 0x1, UP0 ;  /* 0x000000013f117887 */ /* 0x000fe40008000000 */
[----:B------:R-:W-:Y:S02]  /*2cb0*/  USEL UR16, UR16, URZ, UP0 ;  /* 0x0000003f10107287 */ /* 0x000fe40008000000 */
[----:B------:R-:W-:-:S12]  /*2cc0*/  ULOP3.LUT UR17, UR4, UR17, URZ, 0x3c, !UPT ;  /* 0x0000001104117292 */ /* 0x000fd8000f8e3c3f */
.L_x_13:
[----:B------:R-:W-:-:S04]  /*2cd0*/  UISETP.LT.AND UP0, UPT, UR12, 0x1, UPT ;  /* 0x000000010c00788c */ /* 0x000fc8000bf01270 */
[----:B------:R-:W-:-:S04]  /*2ce0*/  USEL UR9, UR12, 0x1, UP0 ;  /* 0x000000010c097887 */ /* 0x000fc80008000000 */
[----:B------:R-:W-:-:S04]  /*2cf0*/  UIADD3 UR19, UR12, -UR9, URZ ;  /* 0x800000090c137290 */ /* 0x000fc8000fffe03f */
[----:B------:R-:W-:-:S06]  /*2d00*/  UISETP.GE.AND UP0, UPT, UR19, 0x1, UPT ;  /* 0x000000011300788c */ /* 0x000fcc000bf06270 */
[----:B------:R-:W-:-:S13]  /*2d10*/  PLOP3.LUT P0, PT, PT, PT, UP0, 0x80, 0x0 ;  /* 0x000000000000781c */ /* 0x000fda0003f0f008 */
[----:B------:R-:W-:Y:S05]  /*2d20*/  @!P0 BRA `(.L_x_19) ;  /* 0x0000001000b88947 */ /* 0x000fea0003800000 */
[----:B------:R-:W-:Y:S01]  /*2d30*/  UMOV UR18, UR5 ;  /* 0x0000000500127c82 */ /* 0x000fe20008000000 */
[----:B------:R-:W-:-:S05]  /*2d40*/  ULDC UR27, c[0x0][0x50c] ;  /* 0x00014300001b7ab9 */ /* 0x000fca0000000800 */
.L_x_27:
[----:B------:R-:W-:-:S06]  /*2d50*/  UISETP.NE.AND UP0, UPT, UR25, 0x3, UPT ;  /* 0x000000031900788c */ /* 0x000fcc000bf05270 */
[----:B------:R-:W-:-:S13]  /*2d60*/  PLOP3.LUT P1, PT, PT, PT, UP0, 0x80, 0x0 ;  /* 0x000000000000781c */ /* 0x000fda0003f2f008 */
[----:B-1---5:R-:W-:Y:S05]  /*2d70*/  @!P1 BRA `(.L_x_20) ;  /* 0x0000000000049947 */ /* 0x022fea0003800000 */
[----:B------:R-:W-:Y:S01]  /*2d80*/  BPT.TRAP 0x1 ;  /* 0x000000040000795c */ /* 0x000fe20000300000 */
.L_x_20:
[----:B------:R-:W1:Y:S01]  /*2d90*/  S2UR UR9, SR_CgaCtaId ;  /* 0x00000000000979c3 */ /* 0x000e620000008800 */
[----:B------:R-:W-:Y:S01]  /*2da0*/  UMOV UR14, 0x400 ;  /* 0x00000400000e7882 */ /* 0x000fe20000000000 */
[----:B------:R-:W-:-:S05]  /*2db0*/  IMAD.U32 R229, RZ, RZ, UR17 ;  /* 0x00000011ffe57e24 */ /* 0x000fca000f8e00ff */
[----:B------:R-:W-:Y:S01]  /*2dc0*/  SHF.L.U32 R229, R229, 0x1f, RZ ;  /* 0x0000001fe5e57819 */ /* 0x000fe200000006ff */
[----:B-1----:R-:W-:-:S04]  /*2dd0*/  ULEA UR14, UR9, UR14, 0x18 ;  /* 0x0000000e090e7291 */ /* 0x002fc8000f8ec03f */
[----:B------:R-:W-:-:S09]  /*2de0*/  ULEA UR9, UR16, UR14, 0x3 ;  /* 0x0000000e10097291 */ /* 0x000fd2000f8e183f */
[----:B------:R1:W2:Y:S01]  /*2df0*/  SYNCS.PHASECHK.TRANS64.TRYWAIT P0, [UR9], R229 ;  /* 0x000000e5ff0075a7 */ /* 0x0002a20008000149 */
[----:B------:R-:W-:Y:S05]  /*2e00*/  @!P1 BRA `(.L_x_21) ;  /* 0x0000000000049947 */ /* 0x000fea0003800000 */
[----:B------:R-:W-:Y:S01]  /*2e10*/  BPT.TRAP 0x1 ;  /* 0x000000040000795c */ /* 0x000fe20000300000 */
.L_x_21:
[----:B--2---:R-:W-:Y:S05]  /*2e20*/  @P0 BRA `(.L_x_22) ;  /* 0x0000000000080947 */ /* 0x004fea0003800000 */
[----:B------:R-:W2:Y:S02]  /*2e30*/  SYNCS.PHASECHK.TRANS64.TRYWAIT P0, [UR9], R229 ;  /* 0x000000e5ff0075a7 */ /* 0x000ea40008000149 */
[----:B--2---:R-:W-:Y:S05]  /*2e40*/  @!P0 BRA `(.L_x_23) ;  /* 0x000000d0009c8947 */ /* 0x004fea0003800000 */
.L_x_22:
[----:B------:R-:W-:Y:S01]  /*2e50*/  UIADD3 UR9, UR14, 0x10100, URZ ;  /* 0x000101000e097890 */ /* 0x000fe2000fffe03f */
[----:B------:R-:W-:Y:S01]  /*2e60*/  WARPGROUP.ARRIVE ;  /* 0x00000000000079c5 */ /* 0x000fe20000000000 */
[----:B------:R-:W-:Y:S02]  /*2e70*/  UISETP.NE.AND UP0, UPT, UR7, URZ, UPT ;  /* 0x0000003f0700728c */ /* 0x000fe4000bf05270 */
[----:B------:R-:W-:Y:S02]  /*2e80*/  USHF.R.U32.HI UR9, URZ, 0x4, UR9 ;  /* 0x000000043f097899 */ /* 0x000fe40008011609 */
[----:B------:R-:W-:Y:S02]  /*2e90*/  USEL UR8, UR8, URZ, !UP0 ;  /* 0x0000003f08087287 */ /* 0x000fe4000c000000 */
[----:B------:R-:W-:Y:S02]  /*2ea0*/  ULOP3.LUT UR9, UR9, 0x3fff, URZ, 0xc0, !UPT ;  /* 0x00003fff09097892 */ /* 0x000fe4000f8ec03f */
[----:B------:R-:W-:-:S02]  /*2eb0*/  ULOP3.LUT UR7, UR15, 0x10000, URZ, 0xfc, !UPT ;  /* 0x000100000f077892 */ /* 0x000fc4000f8efc3f */
[----:B------:R-:W-:Y:S02]  /*2ec0*/  ULOP3.LUT UR9, UR9, 0x10000, URZ, 0xfc, !UPT ;  /* 0x0001000009097892 */ /* 0x000fe4000f8efc3f */
[----:B------:R-:W-:Y:S02]  /*2ed0*/  UISETP.NE.U32.AND UP0, UPT, UR8, URZ, UPT ;  /* 0x0000003f0800728c */ /* 0x000fe4000bf05070 */
[----:B------:R-:W-:Y:S02]  /*2ee0*/  ULEA UR7, UR16, UR7, 0xa ;  /* 0x0000000710077291 */ /* 0x000fe4000f8e503f */
[----:B------:R-:W-:Y:S01]  /*2ef0*/  ULEA UR26, UR16, UR9, 0xb ;  /* 0x00000009101a7291 */ /* 0x000fe2000f8e583f */
[----:B------:R-:W-:Y:S02]  /*2f00*/  UMOV UR11, 0x40000040 ;  /* 0x40000040000b7882 */ /* 0x000fe40000000000 */
[----:B------:R-:W-:Y:S01]  /*2f10*/  UMOV UR9, 0x40000040 ;  /* 0x4000004000097882 */ /* 0x000fe20000000000 */
[----:B------:R-:W-:Y:S01]  /*2f20*/  UIADD3 UR6, UR6, 0x4, URZ ;  /* 0x0000000406067890 */ /* 0x000fe2000fffe03f */
[----:B------:R-:W-:-:S02]  /*2f30*/  UMOV UR8, UR7 ;  /* 0x0000000700087c82 */ /* 0x000fc40008000000 */
[----:B------:R-:W-:Y:S02]  /*2f40*/  UMOV UR10, UR26 ;  /* 0x0000001a000a7c82 */ /* 0x000fe40008000000 */
[----:B------:R-:W-:Y:S01]  /*2f50*/  QGMMA.64x256x32.F32.E4M3.E4M3 R24, gdesc[UR8], R24, UP0 ;  /* 0x03e00000081879f3 */ /* 0x000fe2000bf00818 */
[----:B------:R-:W-:Y:S02]  /*2f60*/  UIADD3 UR8, UR7, 0x2, URZ ;  /* 0x0000000207087890 */ /* 0x000fe4000fffe03f */
[----:B------:R-:W-:Y:S01]  /*2f70*/  UIADD3 UR10, UR26, 0x2, URZ ;  /* 0x000000021a0a7890 */ /* 0x000fe2000fffe03f */
[----:B------:R-:W-:Y:S01]  /*2f80*/  UMOV UR9, 0x40000040 ;  /* 0x4000004000097882 */ /* 0x000fe20000000000 */
[----:B------:R-:W-:Y:S01]  /*2f90*/  UMOV UR11, 0x40000040 ;  /* 0x40000040000b7882 */ /* 0x000fe20000000000 */
[----:B------:R-:W-:-:S15]  /*2fa0*/  UISETP.NE.AND UP0, UPT, UR6, UR27, UPT ;  /* 0x0000001b0600728c */ /* 0x000fde000bf05270 */
[----:B------:R-:W-:-:S07]  /*2fb0*/  NOP ;  /* 0x0000000000007918 */ /* 0x000fce0000000000 */
[----:B------:R-:W-:Y:S01]  /*2fc0*/  QGMMA.64x256x32.F32.E4M3.E4M3 R24, gdesc[UR8], R24 ;  /* 0x03e00000081879f3 */ /* 0x000fe20008700818 */
[----:B------:R-:W-:Y:S02]  /*2fd0*/  UIADD3 UR8, UR7, 0x4, URZ ;  /* 0x0000000407087890 */ /* 0x000fe4000fffe03f */
[----:B------:R-:W-:Y:S01]  /*2fe0*/  UIADD3 UR10, UR26, 0x4, URZ ;  /* 0x000000041a0a7890 */ /* 0x000fe2000fffe03f */
[----:B------:R-:W-:Y:S01]  /*2ff0*/  UMOV UR9, 0x40000040 ;  /* 0x4000004000097882 */ /* 0x000fe20000000000 */
[----:B------:R-:W-:-:S15]  /*3000*/  UMOV UR11, 0x40000040 ;  /* 0x40000040000b7882 */ /* 0x000fde0000000000 */
[----:B------:R-:W-:-:S08]  /*3010*/  NOP ;  /* 0x0000000000007918 */ /* 0x000fd00000000000 */
[----:B------:R-:W-:Y:S01]  /*3020*/  QGMMA.64x256x32.F32.E4M3.E4M3 R24, gdesc[UR8], R24 ;  /* 0x03e00000081879f3 */ /* 0x000fe20008700818 */
[----:B------:R-:W-:Y:S02]  /*3030*/  UIADD3 UR8, UR7, 0x6, URZ ;  /* 0x0000000607087890 */ /* 0x000fe4000fffe03f */
[----:B------:R-:W-:Y:S01]  /*3040*/  UIADD3 UR10, UR26, 0x6, URZ ;  /* 0x000000061a0a7890 */ /* 0x000fe2000fffe03f */
[----:B------:R-:W-:Y:S01]  /*3050*/  UMOV UR9, 0x40000040 ;  /* 0x4000004000097882 */ /* 0x000fe20000000000 */
[----:B------:R-:W-:Y:S01]  /*3060*/  UMOV UR11, 0x40000040 ;  /* 0x40000040000b7882 */ /* 0x000fe20000000000 */
[----:B------:R-:W-:-:S06]  /*3070*/  USEL UR7, URZ, 0x1, UP0 ;  /* 0x000000013f077887 */ /* 0x000fcc0008000000 */
[----:B------:R-:W-:-:S15]  /*3080*/  ISETP.NE.AND P0, PT, RZ, UR7, PT ;  /* 0x00000007ff007c0c */ /* 0x000fde000bf05270 */
[----:B------:R-:W-:-:S01]  /*3090*/  NOP ;  /* 0x0000000000007918 */ /* 0x000fc20000000000 */
[----:B------:R-:W-:Y:S03]  /*30a0*/  QGMMA.64x256x32.F32.E4M3.E4M3 R24, gdesc[UR8], R24, gsb0 ;  /* 0x03e00000081879f3 */ /* 0x000fe60008000818 */
[----:B------:R-:W-:Y:S02]  /*30b0*/  WARPGROUP.DEPBAR.LE gsb0, 0x1 ;  /* 0x00008000000079c5 */ /* 0x000fe40000010100 */
[----:B------:R-:W-:Y:S05]  /*30c0*/  @!P0 BRA `(.L_x_24) ;  /* 0x0000000c00708947 */ /* 0x000fea0003800000 */
[----:B------:R-:W-:Y:S02]  /*30d0*/  WARPGROUP.DEPBAR.LE gsb0, 0x0 ;  /* 0x00008000000079c5 */ /* 0x000fe40000010000 */
[----:B-----5:R-:W-:-:S01]  /*30e0*/  FADD R227, R25, R227 ;  /* 0x000000e319e37221 */ /* 0x020fc20000000000 */
[----:B------:R-:W-:Y:S01]  /*30f0*/  FADD R226, R26, R226 ;  /* 0x000000e21ae27221 */ /* 0x000fe20000000000 */
[----:B------:R-:W-:-:S01]  /*3100*/  FADD R225, R27, R225 ;  /* 0x000000e11be17221 */ /* 0x000fc20000000000 */
[----:B------:R-:W-:Y:S01]  /*3110*/  FADD R224, R28, R224 ;  /* 0x000000e01ce07221 */ /* 0x000fe20000000000 */
[----:B------:R-:W-:-:S01]  /*3120*/  FADD R223, R29, R223 ;  /* 0x000000df1ddf7221 */ /* 0x000fc20000000000 */
[----:B------:R2:W-:Y:S01]  /*3130*/  STL [R1+0x80], R227 ;  /* 0x000080e301007387 */ /* 0x0005e20000100800 */
[----:B------:R-:W-:-:S01]  /*3140*/  FADD R222, R30, R222 ;  /* 0x000000de1ede7221 */ /* 0x000fc20000000000 */
[----:B------:R-:W-:Y:S01]  /*3150*/  FADD R221, R31, R221 ;  /* 0x000000dd1fdd7221 */ /* 0x000fe20000000000 */
[----:B------:R-:W-:-:S01]  /*3160*/  FADD R220, R32, R220 ;  /* 0x000000dc20dc7221 */ /* 0x000fc20000000000 */
[----:B------:R-:W-:Y:S01]  /*3170*/  FADD R219, R33, R219 ;  /* 0x000000db21db7221 */ /* 0x000fe20000000000 */
[----:B------:R-:W-:-:S01]  /*3180*/  FADD R218, R34, R218 ;  /* 0x000000da22da7221 */ /* 0x000fc20000000000 */
[----:B------:R-:W-:Y:S01]  /*3190*/  FADD R217, R35, R217 ;  /* 0x000000d923d97221 */ /* 0x000fe20000000000 */
[----:B------:R-:W-:-:S01]  /*31a0*/  FADD R216, R36, R216 ;  /* 0x000000d824d87221 */ /* 0x000fc20000000000 */
[----:B------:R-:W-:Y:S01]  /*31b0*/  FADD R215, R37, R215 ;  /* 0x000000d725d77221 */ /* 0x000fe20000000000 */
[----:B------:R-:W-:-:S01]  /*31c0*/  FADD R214, R38, R214 ;  /* 0x000000d626d67221 */ /* 0x000fc20000000000 */
[----:B--2---:R-:W2:Y:S01]  /*31d0*/  LDL.LU R227, [R1+0x28] ;  /* 0x0000280001e37983 */ /* 0x004ea20000300800 */
[----:B------:R-:W-:-:S01]  /*31e0*/  FADD R213, R39, R213 ;  /* 0x000000d527d57221 */ /* 0x000fc20000000000 */
[----:B------:R-:W-:Y:S01]  /*31f0*/  FADD R212, R40, R212 ;  /* 0x000000d428d47221 */ /* 0x000fe20000000000 */
[----:B------:R-:W-:-:S01]  /*3200*/  FADD R211, R41, R211 ;  /* 0x000000d329d37221 */ /* 0x000fc20000000000 */
[----:B------:R3:W-:Y:S01]  /*3210*/  STL [R1+0x84], R226 ;  /* 0x000084e201007387 */ /* 0x0007e20000100800 */
[----:B------:R-:W-:-:S03]  /*3220*/  FADD R228, R24, R228 ;  /* 0x000000e418e47221 */ /* 0x000fc60000000000 */
[----:B---3--:R-:W3:Y:S04]  /*3230*/  LDL.LU R226, [R1+0x24] ;  /* 0x0000240001e27983 */ /* 0x008ee80000300800 */
[----:B------:R4:W-:Y:S04]  /*3240*/  STL [R1+0x88], R225 ;  /* 0x000088e101007387 */ /* 0x0009e80000100800 */
[----:B----4-:R-:W4:Y:S04]  /*3250*/  LDL.LU R225, [R1+0x20] ;  /* 0x0000200001e17983 */ /* 0x010f280000300800 */
[----:B------:R0:W-:Y:S04]  /*3260*/  STL [R1+0x8c], R224 ;  /* 0x00008ce001007387 */ /* 0x0001e80000100800 */
[----:B0-----:R-:W4:Y:S04]  /*3270*/  LDL.LU R224, [R1+0x1c] ;  /* 0x00001c0001e07983 */ /* 0x001f280000300800 */
        /* <DEDUP_REMOVED lines=13> */
[----:B0-----:R-:W4:Y:S04]  /*3350*/  LDL.LU R217, [R1] ;  /* 0x0000000001d97983 */ /* 0x001f280000300800 */
[----:B------:R-:W-:Y:S04]  /*3360*/  STL [R1+0xac], R216 ;  /* 0x0000acd801007387 */ /* 0x000fe80000100800 */
[----:B------:R-:W-:Y:S04]  /*3370*/  STL [R1+0xb0], R215 ;  /* 0x0000b0d701007387 */ /* 0x000fe80000100800 */
[----:B------:R-:W-:Y:S04]  /*3380*/  STL [R1+0xb4], R214 ;  /* 0x0000b4d601007387 */ /* 0x000fe80000100800 */
[----:B------:R-:W-:Y:S04]  /*3390*/  STL [R1+0xb8], R213 ;  /* 0x0000b8d501007387 */ /* 0x000fe80000100800 */
[----:B------:R-:W-:Y:S04]  /*33a0*/  STL [R1+0xbc], R212 ;  /* 0x0000bcd401007387 */ /* 0x000fe80000100800 */
[----:B------:R0:W-:Y:S01]  /*33b0*/  STL [R1+0xc0], R211 ;  /* 0x0000c0d301007387 */ /* 0x0001e20000100800 */
[----:B--2---:R-:W-:-:S01]  /*33c0*/  FADD R227, R134, R227 ;  /* 0x000000e386e37221 */ /* 0x004fc20000000000 */
[----:B---3--:R-:W-:Y:S01]  /*33d0*/  FADD R226, R133, R226 ;  /* 0x000000e285e27221 */ /* 0x008fe20000000000 */
[----:B----4-:R-:W-:-:S01]  /*33e0*/  FADD R225, R132, R225 ;  /* 0x000000e184e17221 */ /* 0x010fc20000000000 */
[----:B------:R-:W-:Y:S01]  /*33f0*/  FADD R224, R131, R224 ;  /* 0x000000e083e07221 */ /* 0x000fe20000000000 */
[----:B------:R-:W-:-:S01]  /*3400*/  FADD R223, R130, R223 ;  /* 0x000000df82df7221 */ /* 0x000fc20000000000 */
[----:B------:R-:W-:Y:S01]  /*3410*/  FADD R222, R129, R222 ;  /* 0x000000de81de7221 */ /* 0x000fe20000000000 */
[----:B------:R-:W-:-:S01]  /*3420*/  FADD R221, R128, R221 ;  /* 0x000000dd80dd7221 */ /* 0x000fc20000000000 */
[----:B------:R-:W-:Y:S01]  /*3430*/  FADD R220, R127, R220 ;  /* 0x000000dc7fdc7221 */ /* 0x000fe20000000000 */
[----:B------:R-:W-:-:S01]  /*3440*/  FADD R219, R126, R219 ;  /* 0x000000db7edb7221 */ /* 0x000fc20000000000 */
[----:B------:R-:W-:Y:S01]  /*3450*/  FADD R218, R125, R218 ;  /* 0x000000da7dda7221 */ /* 0x000fe20000000000 */
[----:B------:R-:W-:-:S05]  /*3460*/  FADD R217, R124, R217 ;  /* 0x000000d97cd97221 */ /* 0x000fca0000000000 */
[----:B------:R2:W-:Y:S04]  /*3470*/  STL [R1], R217 ;  /* 0x000000d901007387 */ /* 0x0005e80000100800 */
[----:B------:R3:W-:Y:S04]  /*3480*/  STL [R1+0x4], R218 ;  /* 0x000004da01007387 */ /* 0x0007e80000100800 */
[----:B------:R4:W-:Y:S04]  /*3490*/  STL [R1+0x8], R219 ;  /* 0x000008db01007387 */ /* 0x0009e80000100800 */
[----:B------:R1:W-:Y:S04]  /*34a0*/  STL [R1+0xc], R220 ;  /* 0x00000cdc01007387 */ /* 0x0003e80000100800 */
[----:B------:R1:W-:Y:S04]  /*34b0*/  STL [R1+0x10], R221 ;  /* 0x000010dd01007387 */ /* 0x0003e80000100800 */
[----:B------:R1:W-:Y:S04]  /*34c0*/  STL [R1+0x14], R222 ;  /* 0x000014de01007387 */ /* 0x0003e80000100800 */
[----:B------:R1:W-:Y:S04]  /*34d0*/  STL [R1+0x18], R223 ;  /* 0x000018df01007387 */ /* 0x0003e80000100800 */
[----:B------:R1:W-:Y:S04]  /*34e0*/  STL [R1+0x1c], R224 ;  /* 0x00001ce001007387 */ /* 0x0003e80000100800 */
[----:B0-----:R-:W4:Y:S04]  /*34f0*/  LDL.LU R211, [R1+0x2c] ;  /* 0x00002c0001d37983 */ /* 0x001f280000300800 */
[----:B------:R0:W-:Y:S04]  /*3500*/  STL [R1+0x20], R225 ;  /* 0x000020e101007387 */ /* 0x0001e80000100800 */
[----:B------:R-:W4:Y:S04]  /*3510*/  LDL.LU R212, [R1+0x30] ;  /* 0x0000300001d47983 */ /* 0x000f280000300800 */
[----:B------:R0:W-:Y:S04]  /*3520*/  STL [R1+0x24], R226 ;  /* 0x000024e201007387 */ /* 0x0001e80000100800 */
[----:B------:R-:W4:Y:S04]  /*3530*/  LDL.LU R213, [R1+0x34] ;  /* 0x0000340001d57983 */ /* 0x000f280000300800 */
[----:B------:R0:W-:Y:S04]  /*3540*/  STL [R1+0x28], R227 ;  /* 0x000028e301007387 */ /* 0x0001e80000100800 */
[----:B------:R-:W4:Y:S04]  /*3550*/  LDL.LU R214, [R1+0x38] ;  /* 0x0000380001d67983 */ /* 0x000f280000300800 */
[----:B------:R-:W4:Y:S04]  /*3560*/  LDL.LU R215, [R1+0x3c] ;  /* 0x00003c0001d77983 */ /* 0x000f280000300800 */
[----:B------:R-:W4:Y:S04]  /*3570*/  LDL.LU R216, [R1+0x40] ;  /* 0x0000400001d87983 */ /* 0x000f280000300800 */
[----:B--2---:R-:W2:Y:S04]  /*3580*/  LDL.LU R217, [R1+0x44] ;  /* 0x0000440001d97983 */ /* 0x004ea80000300800 */
[----:B---3--:R-:W3:Y:S04]  /*3590*/  LDL.LU R218, [R1+0x48] ;  /* 0x0000480001da7983 */ /* 0x008ee80000300800 */
[----:B----4-:R-:W4:Y:S04]  /*35a0*/  LDL.LU R219, [R1+0x4c] ;  /* 0x00004c0001db7983 */ /* 0x010f280000300800 */
[----:B-1----:R-:W4:Y:S04]  /*35b0*/  LDL.LU R220, [R1+0x50] ;  /* 0x0000500001dc7983 */ /* 0x002f280000300800 */
[----:B------:R-:W4:Y:S04]  /*35c0*/  LDL.LU R221, [R1+0x54] ;  /* 0x0000540001dd7983 */ /* 0x000f280000300800 */
[----:B------:R-:W4:Y:S04]  /*35d0*/  LDL.LU R222, [R1+0x58] ;  /* 0x0000580001de7983 */ /* 0x000f280000300800 */
[----:B------:R-:W4:Y:S04]  /*35e0*/  LDL.LU R223, [R1+0x5c] ;  /* 0x00005c0001df7983 */ /* 0x000f280000300800 */
[----:B------:R-:W4:Y:S04]  /*35f0*/  LDL.LU R224, [R1+0x60] ;  /* 0x0000600001e07983 */ /* 0x000f280000300800 */
[----:B0-----:R-:W4:Y:S04]  /*3600*/  LDL.LU R225, [R1+0x64] ;  /* 0x0000640001e17983 */ /* 0x001f280000300800 */
[----:B------:R-:W4:Y:S04]  /*3610*/  LDL.LU R226, [R1+0x68] ;  /* 0x0000680001e27983 */ /* 0x000f280000300800 */
[----:B------:R-:W4:Y:S01]  /*3620*/  LDL.LU R227, [R1+0x6c] ;  /* 0x00006c0001e37983 */ /* 0x000f220000300800 */
[----:B------:R-:W-:-:S05]  /*3630*/  FADD R211, R135, R211 ;  /* 0x000000d387d37221 */ /* 0x000fca0000000000 */
[----:B------:R0:W-:Y:S01]  /*3640*/  STL [R1+0x2c], R211 ;  /* 0x00002cd301007387 */ /* 0x0001e20000100800 */
[----:B------:R-:W-:-:S03]  /*3650*/  FADD R212, R136, R212 ;  /* 0x000000d488d47221 */ /* 0x000fc60000000000 */
[----:B0-----:R0:W5:Y:S01]  /*3660*/  LDL.LU R211, [R1+0xc0] ;  /* 0x0000c00001d37983 */ /* 0x0011620000300800 */
[----:B------:R-:W-:-:S03]  /*3670*/  FADD R213, R137, R213 ;  /* 0x000000d589d57221 */ /* 0x000fc60000000000 */
[----:B------:R1:W-:Y:S01]  /*3680*/  STL [R1+0x30], R212 ;  /* 0x000030d401007387 */ /* 0x0003e20000100800 */
[----:B------:R-:W-:-:S01]  /*3690*/  FADD R214, R138, R214 ;  /* 0x000000d68ad67221 */ /* 0x000fc20000000000 */
[----:B------:R-:W-:Y:S02]  /*36a0*/  FADD R215, R139, R215 ;  /* 0x000000d78bd77221 */ /* 0x000fe40000000000 */
[----:B-1----:R0:W5:Y:S01]  /*36b0*/  LDL.LU R212, [R1+0xbc] ;  /* 0x0000bc0001d47983 */ /* 0x0021620000300800 */
[----:B------:R-:W-:-:S03]  /*36c0*/  FADD R216, R140, R216 ;  /* 0x000000d88cd87221 */ /* 0x000fc60000000000 */
[----:B------:R1:W-:Y:S01]  /*36d0*/  STL [R1+0x34], R213 ;  /* 0x000034d501007387 */ /* 0x0003e20000100800 */
[----:B--2---:R-:W-:-:S03]  /*36e0*/  FADD R217, R141, R217 ;  /* 0x000000d98dd97221 */ /* 0x004fc60000000000 */
[----:B-1----:R0:W5:Y:S01]  /*36f0*/  LDL.LU R213, [R1+0xb8] ;  /* 0x0000b80001d57983 */ /* 0x0021620000300800 */
[----:B---3--:R-:W-:-:S03]  /*3700*/  FADD R218, R142, R218 ;  /* 0x000000da8eda7221 */ /* 0x008fc60000000000 */
[----:B------:R1:W-:Y:S01]  /*3710*/  STL [R1+0x38], R214 ;  /* 0x000038d601007387 */ /* 0x0003e20000100800 */
[----:B----4-:R-:W-:-:S01]  /*3720*/  FADD R219, R143, R219 ;  /* 0x000000db8fdb7221 */ /* 0x010fc20000000000 */
[----:B------:R-:W-:Y:S02]  /*3730*/  FADD R220, R144, R220 ;  /* 0x000000dc90dc7221 */ /* 0x000fe40000000000 */
[----:B-1----:R0:W5:Y:S04]  /*3740*/  LDL.LU R214, [R1+0xb4] ;  /* 0x0000b40001d67983 */ /* 0x0021680000300800 */
[----:B------:R1:W-:Y:S01]  /*3750*/  STL [R1+0x3c], R215 ;  /* 0x00003cd701007387 */ /* 0x0003e20000100800 */
[----:B------:R-:W-:-:S01]  /*3760*/  FADD R221, R145, R221 ;  /* 0x000000dd91dd7221 */ /* 0x000fc20000000000 */
[----:B------:R-:W-:-:S02]  /*3770*/  FADD R222, R146, R222 ;  /* 0x000000de92de7221 */ /* 0x000fc40000000000 */
[----:B-1----:R0:W5:Y:S04]  /*3780*/  LDL.LU R215, [R1+0xb0] ;  /* 0x0000b00001d77983 */ /* 0x0021680000300800 */
[----:B------:R1:W-:Y:S01]  /*3790*/  STL [R1+0x40], R216 ;  /* 0x000040d801007387 */ /* 0x0003e20000100800 */
[----:B------:R-:W-:-:S03]  /*37a0*/  FADD R223, R147, R223 ;  /* 0x000000df93df7221 */ /* 0x000fc60000000000 */
        /* <DEDUP_REMOVED lines=13> */
[----:B------:R1:W-:Y:S04]  /*3880*/  STL [R1+0x54], R221 ;  /* 0x000054dd01007387 */ /* 0x0003e80000100800 */
        /* <DEDUP_REMOVED lines=12> */
[----:B-1----:R0:W5:Y:S01]  /*3950*/  LDL.LU R227, [R1+0x80] ;  /* 0x0000800001e37983 */ /* 0x0021620000300800 */
        /* <DEDUP_REMOVED lines=82> */
[----:B0-----:R-:W-:-:S06]  /*3e80*/  UMOV UR6, URZ ;  /* 0x0000003f00067c82 */ /* 0x001fcc0008000000 */
.L_x_24:
[----:B------:R-:W-:Y:S05]  /*3e90*/  @!P1 BRA `(.L_x_25) ;  /* 0x0000000000049947 */ /* 0x000fea0003800000 */
[----:B------:R-:W-:Y:S01]  /*3ea0*/  BPT.TRAP 0x1 ;  /* 0x000000040000795c */ /* 0x000fe20000300000 */
.L_x_25:
[----:B------:R-:W-:Y:S02]  /*3eb0*/  UISETP.GT.U32.AND UP0, UPT, UR13, 0x1, UPT ;  /* 0x000000010d00788c */ /* 0x000fe4000bf04070 */
[----:B------:R-:W-:-:S04]  /*3ec0*/  ULEA UR8, UR18, UR14, 0x3 ;  /* 0x0000000e12087291 */ /* 0x000fc8000f8e183f */
[----:B------:R-:W-:Y:S01]  /*3ed0*/  UIADD3 UR8, UR8, 0x20, URZ ;  /* 0x0000002008087890 */ /* 0x000fe2000fffe03f */
[----:B------:R-:W-:-:S03]  /*3ee0*/  PLOP3.LUT P0, PT, PT, PT, UP0, 0x80, 0x0 ;  /* 0x000000000000781c */ /* 0x000fc60003f0f008 */
[----:B------:R-:W-:-:S09]  /*3ef0*/  UPRMT UR8, URZ, 0x654, UR8 ;  /* 0x000006543f087896 */ /* 0x000fd20008000008 */
[----:B------:R-:W-:Y:S01]  /*3f00*/  SYNCS.ARRIVE.TRANS64.RED.A1T0 RZ, [UR8], RZ ;  /* 0x000000ffffff79a7 */ /* 0x000fe20008100408 */
[----:B------:R-:W-:Y:S05]  /*3f10*/  @P0 BRA `(.L_x_26) ;  /* 0x0000000000040947 */ /* 0x000fea0003800000 */
[----:B------:R-:W-:Y:S01]  /*3f20*/  BPT.TRAP 0x1 ;  /* 0x000000040000795c */ /* 0x000fe20000300000 */
.L_x_26:
[----:B------:R-:W-:Y:S02]  /*3f30*/  UISETP.GT.AND UP2, UPT, UR19, 0x1, UPT ;  /* 0x000000011300788c */ /* 0x000fe4000bf44270 */
[----:B------:R-:W-:Y:S02]  /*3f40*/  UIADD3 UR16, UR16, 0x1, URZ ;  /* 0x0000000110107890 */ /* 0x000fe4000fffe03f */
[----:B------:R-:W-:Y:S02]  /*3f50*/  UIADD3 UR18, UR18, 0x1, URZ ;  /* 0x0000000112127890 */ /* 0x000fe4000fffe03f */
[----:B------:R-:W-:Y:S01]  /*3f60*/  PLOP3.LUT P0, PT, PT, PT, UP2, 0x80, 0x0 ;  /* 0x000000000000781c */ /* 0x000fe20003f0f028 */
[----:B------:R-:W-:Y:S02]  /*3f70*/  UISETP.NE.AND UP0, UPT, UR16, 0x4, UPT ;  /* 0x000000041000788c */ /* 0x000fe4000bf05270 */
[----:B------:R-:W-:Y:S02]  /*3f80*/  UIADD3 UR9, UR19, -0x1, URZ ;  /* 0xffffffff13097890 */ /* 0x000fe4000fffe03f */
[----:B------:R-:W-:-:S02]  /*3f90*/  USEL UR8, URZ, 0x1, UP0 ;  /* 0x000000013f087887 */ /* 0x000fc40008000000 */
[----:B------:R-:W-:Y:S02]  /*3fa0*/  UISETP.NE.AND UP1, UPT, UR18, 0x4, UPT ;  /* 0x000000041200788c */ /* 0x000fe4000bf25270 */
[----:B------:R-:W-:Y:S02]  /*3fb0*/  ULOP3.LUT UR17, UR17, UR8, URZ, 0x3c, !UPT ;  /* 0x0000000811117292 */ /* 0x000fe4000f8e3c3f */
[----:B------:R-:W-:Y:S02]  /*3fc0*/  USEL UR16, UR16, URZ, UP0 ;  /* 0x0000003f10107287 */ /* 0x000fe40008000000 */
[----:B------:R-:W-:Y:S01]  /*3fd0*/  USEL UR18, UR18, URZ, UP1 ;  /* 0x0000003f12127287 */ /* 0x000fe20008800000 */
[----:B------:R-:W-:Y:S01]  /*3fe0*/  UMOV UR8, 0x1 ;  /* 0x0000000100087882 */ /* 0x000fe20000000000 */
[----:B------:R-:W-:Y:S01]  /*3ff0*/  UMOV UR19, UR9 ;  /* 0x0000000900137c82 */ /* 0x000fe20008000000 */
[----:B------:R-:W-:Y:S09]  /*4000*/  @P0 BRA `(.L_x_27) ;  /* 0xffffffec00500947 */ /* 0x000ff2000383ffff */
.L_x_19:
[----:B------:R-:W-:-:S04]  /*4010*/  UISETP.NE.AND UP0, UPT, UR6, URZ, UPT ;  /* 0x0000003f0600728c */ /* 0x000fc8000bf05270 */
[----:B------:R-:W-:-:S06]  /*4020*/  USEL UR6, URZ, 0x1, !UP0 ;  /* 0x000000013f067887 */ /* 0x000fcc000c000000 */
[----:B------:R-:W-:-:S13]  /*4030*/  ISETP.NE.AND P0, PT, RZ, UR6, PT ;  /* 0x00000006ff007c0c */ /* 0x000fda000bf05270 */
[----:B------:R-:W-:Y:S05]  /*4040*/  @!P0 BRA `(.L_x_28) ;  /* 0x0000000c00c48947 */ /* 0x000fea0003800000 */
[----:B------:R-:W-:Y:S02]  /*4050*/  WARPGROUP.DEPBAR.LE gsb0, 0x0 ;  /* 0x00008000000079c5 */ /* 0x000fe40000010000 */
[----:B-----5:R-:W-:Y:S01]  /*4060*/  FADD R227, R25, R227 ;  /* 0x000000e319e37221 */ /* 0x020fe20000000000 */
[----:B------:R-:W-:-:S04]  /*4070*/  FADD R228, R24, R228 ;  /* 0x000000e418e47221 */ /* 0x000fc80000000000 */
[----:B------:R2:W-:Y:S04]  /*4080*/  STL [R1+0x80], R227 ;  /* 0x000080e301007387 */ /* 0x0005e80000100800 */
[----:B--2---:R-:W2:Y:S04]  /*4090*/  LDL.LU R227, [R1+0x6c] ;  /* 0x00006c0001e37983 */ /* 0x004ea80000300800 */
[----:B--2---:R2:W-:Y:S04]  /*40a0*/  STL [R1+0x84], R227 ;  /* 0x000084e301007387 */ /* 0x0045e80000100800 */
        /* <DEDUP_REMOVED lines=52> */
[----:B--2---:R-:W2:Y:S01]  /*43f0*/  LDL.LU R227, [R1] ;  /* 0x0000000001e37983 */ /* 0x004ea20000300800 */
[----:B------:R-:W-:Y:S01]  /*4400*/  FADD R226, R26, R226 ;  /* 0x000000e21ae27221 */ /* 0x000fe20000000000 */
        /* <DEDUP_REMOVED lines=97> */
[----:B--2---:R-:W-:-:S05]  /*4a20*/  FADD R227, R124, R227 ;  /* 0x000000e37ce37221 */ /* 0x004fca0000000000 */
[----:B------:R2:W-:Y:S04]  /*4a30*/  STL [R1], R227 ;  /* 0x000000e301007387 */ /* 0x0005e80000100800 */
[----:B--2---:R-:W2:Y:S02]  /*4a40*/  LDL.LU R227, [R1+0xec] ;  /* 0x0000ec0001e37983 */ /* 0x004ea40000300800 */
[----:B--2---:R-:W-:-:S05]  /*4a50*/  FADD R227, R125, R227 ;  /* 0x000000e37de37221 */ /* 0x004fca0000000000 */
[----:B------:R2:W-:Y:S04]  /*4a60*/  STL [R1+0x4], R227 ;  /* 0x000004e301007387 */ /* 0x0005e80000100800 */
        /* <DEDUP_REMOVED lines=78> */
[----:B--2---:R2:W5:Y:S02]  /*4f50*/  LDL.LU R227, [R1+0x80] ;  /* 0x0000800001e37983 */ /* 0x0045640000300800 */
.L_x_28:
[----:B------:R-:W-:Y:S02]  /*4f60*/  WARPGROUP.DEPBAR.LE gsb0, 0x0 ;  /* 0x00008000000079c5 */ /* 0x000fe40000010000 */
[----:B------:R-:W3:Y:S02]  /*4f70*/  LDC R24, c[0x0][0x28c] ;  /* 0x0000a300ff187b82 */ /* 0x000ee40000000800 */
[----:B---3--:R-:W-:-:S13]  /*4f80*/  ISETP.GE.AND P0, PT, R24, 0x1, PT ;  /* 0x000000011800780c */ /* 0x008fda0003f06270 */
[----:B------:R-:W-:Y:S05]  /*4f90*/  @!P0 BRA `(.L_x_29) ;  /* 0x0000000000408947 */ /* 0x000fea0003800000 */
[----:B------:R-:W-:-:S06]  /*4fa0*/  UISETP.NE.AND UP0, UPT, UR25, 0x3, UPT ;  /* 0x000000031900788c */ /* 0x000fcc000bf05270 */
[----:B------:R-:W-:-:S13]  /*4fb0*/  PLOP3.LUT P0, PT, PT, PT, UP0, 0x80, 0x0 ;  /* 0x000000000000781c */ /* 0x000fda0003f0f008 */
[----:B------:R-:W-:Y:S05]  /*4fc0*/  @!P0 BRA `(.L_x_30) ;  /* 0x0000000000048947 */ /* 0x000fea0003800000 */
[----:B------:R-:W-:Y:S01]  /*4fd0*/  BPT.TRAP 0x1 ;  /* 0x000000040000795c */ /* 0x000fe20000300000 */
.L_x_30:
[----:B------:R-:W-:-:S04]  /*4fe0*/  UISETP.LT.AND UP0, UPT, UR12, 0x1, UPT ;  /* 0x000000010c00788c */ /* 0x000fc8000bf01270 */
[----:B------:R-:W-:Y:S02]  /*4ff0*/  USEL UR6, UR12, 0x1, UP0 ;  /* 0x000000010c067887 */ /* 0x000fe40008000000 */
[----:B------:R-:W-:Y:S02]  /*5000*/  UISETP.GT.U32.AND UP0, UPT, UR13, 0x1, UPT ;  /* 0x000000010d00788c */ /* 0x000fe4000bf04070 */
[----:B------:R-:W-:-:S04]  /*5010*/  UIADD3 UR6, UR5, UR12, -UR6 ;  /* 0x0000000c05067290 */ /* 0x000fc8000fffe806 */
[----:B------:R-:W-:Y:S01]  /*5020*/  USHF.L.U32 UR6, UR6, 0x3, URZ ;  /* 0x0000000306067899 */ /* 0x000fe2000800063f */
[----:B------:R-:W-:-:S03]  /*5030*/  PLOP3.LUT P0, PT, PT, PT, UP0, 0x80, 0x0 ;  /* 0x000000000000781c */ /* 0x000fc60003f0f008 */
[----:B------:R-:W-:-:S04]  /*5040*/  ULOP3.LUT UR6, UR6, 0x18, URZ, 0xc0, !UPT ;  /* 0x0000001806067892 */ /* 0x000fc8000f8ec03f */
[----:B------:R-:W-:-:S04]  /*5050*/  UIADD3 UR6, UR14, 0x20, UR6 ;  /* 0x000000200e067890 */ /* 0x000fc8000fffe006 */
[----:B------:R-:W-:-:S09]  /*5060*/  UPRMT UR6, URZ, 0x654, UR6 ;  /* 0x000006543f067896 */ /* 0x000fd20008000006 */
[----:B------:R-:W-:Y:S01]  /*5070*/  SYNCS.ARRIVE.TRANS64.RED.A1T0 RZ, [UR6], RZ ;  /* 0x000000ffffff79a7 */ /* 0x000fe20008100406 */
[----:B------:R-:W-:Y:S05]  /*5080*/  @P0 BRA `(.L_x_29) ;  /* 0x0000000000040947 */ /* 0x000fea0003800000 */
[----:B------:R-:W-:Y:S01]  /*5090*/  BPT.TRAP 0x1 ;  /* 0x000000040000795c */ /* 0x000fe20000300000 */
.L_x_29:
[----:B------:R-:W-:Y:S01]  /*50a0*/  STL [R1+0x88], R3 ;  /* 0x0000880301007387 */ /* 0x000fe20000100800 */
[----:B------:R-:W3:Y:S01]  /*50b0*/  LDC R28, c[0x0][0x288] ;  /* 0x0000a200ff1c7b82 */ /* 0x000ee20000000800 */
[----:B------:R-:W-:Y:S02]  /*50c0*/  ULDC UR6, c[0x0][0x284] ;  /* 0x0000a10000067ab9 */ /* 0x000fe40000000800 */
[----:B------:R4:W-:Y:S04]  /*50d0*/  STL [R1+0x84], R2 ;  /* 0x0000840201007387 */ /* 0x0009e80000100800 */
[----:B----4-:R-:W4:Y:S04]  /*50e0*/  LDL.LU R2, [R1+0x7c] ;  /* 0x00007c0001027983 */ /* 0x010f280000300800 */
[----:B-----5:R0:W-:Y:S01]  /*50f0*/  STL [R1+0x80], R0 ;  /* 0x0000800001007387 */ /* 0x0201e20000100800 */
[----:B------:R-:W1:Y:S03]  /*5100*/  S2R R3, SR_TID.X ;  /* 0x0000000000037919 */ /* 0x000e660000002100 */
[----:B0-----:R-:W2:Y:S01]  /*5110*/  LDL.LU R0, [R1+0x78] ;  /* 0x0000780001007983 */ /* 0x001ea20000300800 */
[----:B-1----:R-:W-:-:S02]  /*5120*/  SHF.R.U32.HI R24, RZ, 0x2, R3 ;  /* 0x00000002ff187819 */ /* 0x002fc40000011603 */
[----:B------:R-:W-:Y:S02]  /*5130*/  LOP3.LUT R26, R3, 0x60, RZ, 0xc0, !PT ;  /* 0x00000060031a7812 */ /* 0x000fe400078ec0ff */
[----:B------:R-:W-:Y:S02]  /*5140*/  SHF.R.U32.HI R27, RZ, 0x7, R3 ;  /* 0x00000007ff1b7819 */ /* 0x000fe40000011603 */
[----:B------:R-:W-:Y:S02]  /*5150*/  LOP3.LUT R25, R24, 0x7, RZ, 0xc0, !PT ;  /* 0x0000000718197812 */ /* 0x000fe400078ec0ff */
[----:B------:R-:W-:Y:S02]  /*5160*/  SHF.R.U32.HI R26, RZ, 0x1, R26 ;  /* 0x00000001ff1a7819 */ /* 0x000fe4000001161a */
[----:B------:R-:W-:Y:S02]  /*5170*/  LOP3.LUT R24, R27, 0x1, RZ, 0xc0, !PT ;  /* 0x000000011b187812 */ /* 0x000fe400078ec0ff */
[----:B------:R-:W-:-:S03]  /*5180*/  IADD3 R27, RZ, -R26, -R25 ;  /* 0x8000001aff1b7210 */ /* 0x000fc60007ffe819 */
[C---:B------:R-:W-:Y:S02]  /*5190*/  IMAD.SHL.U32 R30, R24.reuse, 0x40, RZ ;  /* 0x00000040181e7824 */ /* 0x040fe400078e00ff */
[----:B------:R-:W-:Y:S01]  /*51a0*/  IMAD R29, R24, -0x40, R27 ;  /* 0xffffffc0181d7824 */ /* 0x000fe200078e021b */
[C---:B------:R-:W-:Y:S01]  /*51b0*/  LOP3.LUT R24, R3.reuse, 0x3, RZ, 0xc0, !PT ;  /* 0x0000000303187812 */ /* 0x040fe200078ec0ff */
[----:B------:R-:W-:Y:S01]  /*51c0*/  IMAD.SHL.U32 R27, R3, 0x2, RZ ;  /* 0x00000002031b7824 */ /* 0x000fe200078e00ff */
[----:B------:R-:W-:Y:S01]  /*51d0*/  LOP3.LUT R25, R30, 0x40, R25, 0xe2, !PT ;  /* 0x000000401e197812 */ /* 0x000fe200078ee219 */
[----:B------:R0:W5:Y:S03]  /*51e0*/  LDL.LU R3, [R1+0x88] ;  /* 0x0000880001037983 */ /* 0x0001660000300800 */
[----:B------:R-:W-:Y:S01]  /*51f0*/  LOP3.LUT R27, R27, 0x6, RZ, 0xc0, !PT ;  /* 0x000000061b1b7812 */ /* 0x000fe200078ec0ff */
[----:B---3--:R-:W-:-:S02]  /*5200*/  IMAD R24, R24, -0x2, R28 ;  /* 0xfffffffe18187824 */ /* 0x008fc400078e021c */
[C---:B----4-:R-:W-:Y:S02]  /*5210*/  IMAD.SHL.U32 R30, R2.reuse, 0x80, RZ ;  /* 0x00000080021e7824 */ /* 0x050fe400078e00ff */
[----:B------:R-:W-:Y:S02]  /*5220*/  IMAD.WIDE R32, R2, 0x80, RZ ;  /* 0x0000008002207825 */ /* 0x000fe400078e02ff */
[----:B------:R0:W5:Y:S02]  /*5230*/  LDL.LU R2, [R1+0x84] ;  /* 0x0000840001027983 */ /* 0x0001640000300800 */
[----:B--2---:R-:W-:-:S05]  /*5240*/  IMAD.SHL.U32 R35, R0, 0x100, RZ ;  /* 0x0000010000237824 */ /* 0x004fca00078e00ff */
[----:B------:R-:W-:Y:S02]  /*5250*/  ISETP.GE.AND P0, PT, R35, R28, PT ;  /* 0x0000001c2300720c */ /* 0x000fe40003f06270 */
[----:B------:R-:W-:Y:S02]  /*5260*/  PRMT R28, R27, 0x6540, R0 ;  /* 0x000065401b1c7816 */ /* 0x000fe40000000000 */
[----:B------:R0:W5:Y:S01]  /*5270*/  LDL.LU R0, [R1+0x80] ;  /* 0x0000800001007983 */ /* 0x0001620000300800 */
[C---:B------:R-:W-:Y:S02]  /*5280*/  ISETP.GE.OR P0, PT, R30.reuse, UR6, P0 ;  /* 0x000000061e007c0c */ /* 0x040fe40008706670 */
[----:B------:R-:W-:Y:S01]  /*5290*/  IADD3 R38, -R30, UR6, R29 ;  /* 0x000000061e267c10 */ /* 0x000fe2000fffe11d */
[----:B------:R-:W-:Y:S01]  /*52a0*/  IMAD.IADD R35, R24, 0x1, -R35 ;  /* 0x0000000118237824 */ /* 0x000fe200078e0a23 */
[----:B------:R-:W-:Y:S01]  /*52b0*/  LOP3.LUT R39, R32, R25, R26, 0xfe, !PT ;  /* 0x0000001920277212 */ /* 0x000fe200078efe1a */
[----:B------:R-:W-:-:S08]  /*52c0*/  IMAD.MOV.U32 R34, RZ, RZ, -0x1 ;  /* 0xffffffffff227424 */ /* 0x000fd000078e00ff */
[----:B0-----:R-:W-:Y:S05]  /*52d0*/  @P0 BRA `(.L_x_31) ;  /* 0x0000008c00ac0947 */ /* 0x001fea0003800000 */
[----:B------:R-:W0:Y:S01]  /*52e0*/  LDC.64 R26, c[0x0][0x5c8] ;  /* 0x00017200ff1a7b82 */ /* 0x000e220000000a00 */
[----:B------:R-:W-:Y:S01]  /*52f0*/  USHF.R.S32.HI UR7, URZ, 0x1f, UR24 ;  /* 0x0000001f3f077899 */ /* 0x000fe20008011418 */
[--C-:B------:R-:W-:Y:S01]  /*5300*/  SHF.R.S32.HI R29, RZ, 0x1f, R28.reuse ;  /* 0x0000001fff1d7819 */ /* 0x100fe2000001141c */
[----:B------:R-:W-:Y:S01]  /*5310*/  ULDC.64 UR8, c[0x0][0x5d0] ;  /* 0x0001740000087ab9 */ /* 0x000fe20000000a00 */
[----:B------:R-:W-:Y:S01]  /*5320*/  BSSY B0, `(.L_x_31) ;  /* 0x00008e6000007945 */ /* 0x000fe20003800000 */
[----:B------:R-:W-:Y:S02]  /*5330*/  UIMAD UR6, UR7, UR8, URZ ;  /* 0x00000008070672a4 */ /* 0x000fe4000f8e023f */
[----:B------:R-:W-:Y:S02]  /*5340*/  IMAD.U32 R25, RZ, RZ, UR8 ;  /* 0x00000008ff197e24 */ /* 0x000fe4000f8e00ff */
[----:B------:R-:W-:Y:S02]  /*5350*/  UIMAD UR6, UR24, UR9, UR6 ;  /* 0x00000009180672a4 */ /* 0x000fe4000f8e0206 */
[----:B------:R-:W-:Y:S01]  /*5360*/  IMAD.WIDE.U32 R24, R25, UR24, R28 ;  /* 0x0000001819187c25 */ /* 0x000fe2000f8e001c */
[----:B------:R-:W-:-:S03]  /*5370*/  ULDC.64 UR8, c[0x0][0x5c0] ;  /* 0x0001700000087ab9 */ /* 0x000fc60000000a00 */
[----:B------:R-:W-:Y:S02]  /*5380*/  VIADD R25, R25, UR6 ;  /* 0x0000000619197c36 */ /* 0x000fe40008000000 */
[-C--:B0-----:R-:W-:Y:S02]  /*5390*/  IMAD R30, R33, R26.reuse, RZ ;  /* 0x0000001a211e7224 */ /* 0x081fe400078e02ff */
[----:B------:R-:W-:-:S04]  /*53a0*/  IMAD.WIDE.U32 R24, R39, R26, R24 ;  /* 0x0000001a27187225 */ /* 0x000fc800078e0018 */
[----:B------:R-:W-:-:S04]  /*53b0*/  IMAD R31, R39, R27, R30 ;  /* 0x0000001b271f7224 */ /* 0x000fc800078e021e */
[----:B------:R-:W-:Y:S01]  /*53c0*/  IMAD.IADD R30, R25, 0x1, R31 ;  /* 0x00000001191e7824 */ /* 0x000fe200078e021f */
[----:B------:R-:W-:Y:S02]  /*53d0*/  LEA R25, P0, R26, R24, 0x3 ;  /* 0x000000181a197211 */ /* 0x000fe400078018ff */
[----:B------:R-:W-:Y:S02]  /*53e0*/  IADD3 R24, P1, R24, UR8, RZ ;  /* 0x0000000818187c10 */ /* 0x000fe4000ff3e0ff */
[----:B------:R-:W-:Y:S02]  /*53f0*/  LEA.HI.X R27, R26, R30, R27, 0x3, P0 ;  /* 0x0000001e1a1b7211 */ /* 0x000fe400000f1c1b */
[----:B------:R-:W-:Y:S02]  /*5400*/  FSETP.NEU.AND P0, PT, RZ, UR23, PT ;  /* 0x00000017ff007c0b */ /* 0x000fe4000bf0d000 */
[----:B------:R-:W-:Y:S02]  /*5410*/  IADD3 R26, P2, R25, UR8, RZ ;  /* 0x00000008191a7c10 */ /* 0x000fe4000ff5e0ff */
[----:B------:R-:W-:-:S02]  /*5420*/  IADD3.X R25, R30, UR9, RZ, P1, !PT ;  /* 0x000000091e197c10 */ /* 0x000fc40008ffe4ff */
[----:B------:R-:W-:-:S07]  /*5430*/  IADD3.X R27, R27, UR9, RZ, P2, !PT ;  /* 0x000000091b1b7c10 */ /* 0x000fce00097fe4ff */
[----:B------:R-:W-:Y:S05]  /*5440*/  @!P0 BRA `(.L_x_32) ;  /* 0x0000006800d48947 */ /* 0x000fea0003800000 */
[----:B------:R-:W-:Y:S01]  /*5450*/  ULDC.64 UR8, c[0x0][0x5b8] ;  /* 0x00016e0000087ab9 */ /* 0x000fe20000000a00 */
[----:B------:R-:W-:Y:S01]  /*5460*/  ISETP.GE.AND P0, PT, R38, 0x1, PT ;  /* 0x000000012600780c */ /* 0x000fe20003f06270 */
[----:B------:R-:W-:Y:S02]  /*5470*/  UIMAD UR6, UR7, UR8, URZ ;  /* 0x00000008070672a4 */ /* 0x000fe4000f8e023f */
[----:B------:R-:W-:Y:S01]  /*5480*/  IMAD.U32 R31, RZ, RZ, UR8 ;  /* 0x00000008ff1f7e24 */ /* 0x000fe2000f8e00ff */
[----:B------:R-:W-:Y:S01]  /*5490*/  BSSY B1, `(.L_x_33) ;  /* 0x0000010000017945 */ /* 0x000fe20003800000 */
[----:B------:R-:W-:Y:S01]  /*54a0*/  ISETP.LT.OR P4, PT, R35, 0x1, !P0 ;  /* 0x000000012300780c */ /* 0x000fe20004781670 */
[----:B------:R-:W-:Y:S02]  /*54b0*/  UIMAD UR6, UR24, UR9, UR6 ;  /* 0x00000009180672a4 */ /* 0x000fe4000f8e0206 */
[----:B------:R-:W-:Y:S01]  /*54c0*/  IMAD.WIDE.U32 R28, R31, UR24, R28 ;  /* 0x000000181f1c7c25 */ /* 0x000fe2000f8e001c */
[----:B------:R-:W-:-:S03]  /*54d0*/  ULDC.64 UR8, c[0x0][0x5a8] ;  /* 0x00016a0000087ab9 */ /* 0x000fc60000000a00 */
[----:B------:R-:W-:Y:S02]  /*54e0*/  IMAD.MOV.U32 R30, RZ, RZ, R28 ;  /* 0x000000ffff1e7224 */ /* 0x000fe400078e001c */
[----:B------:R-:W-:Y:S01]  /*54f0*/  VIADD R31, R29, UR6 ;  /* 0x000000061d1f7c36 */ /* 0x000fe20008000000 */
[----:B------:R-:W-:Y:S02]  /*5500*/  ULDC.64 UR6, c[0x0][0x5b0] ;  /* 0x00016c0000067ab9 */ /* 0x000fe40000000a00 */
[----:B------:R-:W-:Y:S02]  /*5510*/  IMAD R36, R33, UR6, RZ ;  /* 0x0000000621247c24 */ /* 0x000fe4000f8e02ff */
[----:B------:R-:W-:-:S04]  /*5520*/  IMAD.WIDE.U32 R28, R39, UR6, R30 ;  /* 0x00000006271c7c25 */ /* 0x000fc8000f8e001e */
[--C-:B------:R-:W-:Y:S01]  /*5530*/  IMAD R37, R39, UR7, R36.reuse ;  /* 0x0000000727257c24 */ /* 0x100fe2000f8e0224 */
[----:B------:R-:W-:Y:S02]  /*5540*/  IADD3 R28, P1, R28, UR8, RZ ;  /* 0x000000081c1c7c10 */ /* 0x000fe4000ff3e0ff */
[----:B------:R-:W-:Y:S02]  /*5550*/  PRMT R36, RZ, 0x7610, R36 ;  /* 0x00007610ff247816 */ /* 0x000fe40000000024 */
[----:B------:R-:W-:Y:S01]  /*5560*/  IADD3.X R29, R29, UR9, R37, P1, !PT ;  /* 0x000000091d1d7c10 */ /* 0x000fe20008ffe425 */
[----:B------:R-:W-:Y:S08]  /*5570*/  @P4 BRA `(.L_x_34) ;  /* 0x0000000000044947 */ /* 0x000ff00003800000 */
[----:B------:R0:W5:Y:S02]  /*5580*/  LDG.E.U8 R36, desc[UR20][R28.64] ;  /* 0x000000141c247981 */ /* 0x000164000c1e1100 */
.L_x_34:
[----:B------:R-:W-:Y:S05]  /*5590*/  BSYNC B1 ;  /* 0x0000000000017941 */ /* 0x000fea0003800000 */
.L_x_33:
[----:B-----5:R-:W-:Y:S01]  /*55a0*/  LOP3.LUT R36, R36, 0xff, RZ, 0xc0, !PT ;  /* 0x000000ff24247812 */ /* 0x020fe200078ec0ff */
[----:B------:R-:W-:Y:S01]  /*55b0*/  BSSY B1, `(.L_x_35) ;  /* 0x000000b000017945 */ /* 0x000fe20003800000 */
[----:B------:R-:W-:Y:S02]  /*55c0*/  ISETP.LT.OR P2, PT, R35, 0x2, !P0 ;  /* 0x000000022300780c */ /* 0x000fe40004741670 */
[----:B------:R-:W-:-:S05]  /*55d0*/  F2FP.F16.E4M3.UNPACK_B R36, R36 ;  /* 0x00000024ff24723e */ /* 0x000fca00020006ff */
[----:B------:R-:W-:-:S05]  /*55e0*/  HADD2.F32 R36, -RZ, R36.H0_H0 ;  /* 0x20000024ff247230 */ /* 0x000fca0000004100 */
[----:B------:R-:W-:Y:S01]  /*55f0*/  FMUL R37, R36, UR23 ;  /* 0x0000001724257c20 */ /* 0x000fe20008400000 */
[----:B------:R-:W-:-:S03]  /*5600*/  PRMT R36, RZ, 0x7610, R36 ;  /* 0x00007610ff247816 */ /* 0x000fc60000000024 */
[----:B------:R-:W-:-:S05]  /*5610*/  FFMA R37, R228, UR22, R37 ;  /* 0x00000016e4257c23 */ /* 0x000fca0008000025 */
[----:B------:R-:W-:-:S05]  /*5620*/  F2FP.SATFINITE.E4M3.F32.PACK_AB_MERGE_C R37, RZ, R37, RZ ;  /* 0x00000025ff25723e */ /* 0x000fca00048070ff */
[----:B------:R1:W-:Y:S01]  /*5630*/  @!P4 STG.E.U8 desc[UR20][R24.64], R37 ;  /* 0x000000251800c986 */ /* 0x0003e2000c101114 */
[----:B------:R-:W-:Y:S05]  /*5640*/  @P2 BRA `(.L_x_36) ;  /* 0x0000000000042947 */ /* 0x000fea0003800000 */
[----:B------:R2:W5:Y:S02]  /*5650*/  LDG.E.U8 R36, desc[UR20][R28.64+0x1] ;  /* 0x000001141c247981 */ /* 0x000564000c1e1100 */
.L_x_36:
[----:B------:R-:W-:Y:S05]  /*5660*/  BSYNC B1 ;  /* 0x0000000000017941 */ /* 0x000fea0003800000 */
.L_x_35:
[----:B-----5:R-:W-:Y:S01]  /*5670*/  LOP3.LUT R36, R36, 0xff, RZ, 0xc0, !PT ;  /* 0x000000ff24247812 */ /* 0x020fe200078ec0ff */
[----:B------:R-:W-:Y:S01]  /*5680*/  BSSY B1, `(.L_x_37) ;  /* 0x0000013000017945 */ /* 0x000fe20003800000 */
[----:B-1----:R-:W-:Y:S02]  /*5690*/  IADD3 R37, P1, R39, 0x8, RZ ;  /* 0x0000000827257810 */ /* 0x002fe40007f3e0ff */
[----:B------:R-:W-:-:S03]  /*56a0*/  F2FP.F16.E4M3.UNPACK_B R36, R36 ;  /* 0x00000024ff24723e */ /* 0x000fc600020006ff */
[----:B------:R-:W-:Y:S01]  /*56b0*/  IMAD.X R32, RZ, RZ, R33, P1 ;  /* 0x000000ffff207224 */ /* 0x000fe200008e0621 */
[----:B------:R-:W-:Y:S01]  /*56c0*/  ISETP.GE.AND P1, PT, R38, 0x9, PT ;  /* 0x000000092600780c */ /* 0x000fe20003f26270 */
[----:B------:R-:W-:Y:S02]  /*56d0*/  HADD2.F32 R36, -RZ, R36.H0_H0 ;  /* 0x20000024ff247230 */ /* 0x000fe40000004100 */
[----:B------:R-:W-:Y:S01]  /*56e0*/  IMAD R32, R32, UR6, RZ ;  /* 0x0000000620207c24 */ /* 0x000fe2000f8e02ff */
[----:B------:R-:W-:Y:S01]  /*56f0*/  ISETP.LT.OR P5, PT, R35, 0x1, !P1 ;  /* 0x000000012300780c */ /* 0x000fe20004fa1670 */
[----:B------:R-:W-:-:S04]  /*5700*/  IMAD.WIDE.U32 R30, R37, UR6, R30 ;  /* 0x00000006251e7c25 */ /* 0x000fc8000f8e001e */
[----:B------:R-:W-:Y:S01]  /*5710*/  FMUL R36, R36, UR23 ;  /* 0x0000001724247c20 */ /* 0x000fe20008400000 */
[----:B------:R-:W-:-:S03]  /*5720*/  IMAD R37, R37, UR7, R32 ;  /* 0x0000000725257c24 */ /* 0x000fc6000f8e0220 */
[----:B------:R-:W-:Y:S01]  /*5730*/  FFMA R36, R227, UR22, R36 ;  /* 0x00000016e3247c23 */ /* 0x000fe20008000024 */
[----:B------:R-:W-:Y:S02]  /*5740*/  IADD3 R30, P4, R30, UR8, RZ ;  /* 0x000000081e1e7c10 */ /* 0x000fe4000ff9e0ff */
[----:B------:R-:W-:Y:S02]  /*5750*/  PRMT R32, RZ, 0x7610, R32 ;  /* 0x00007610ff207816 */ /* 0x000fe40000000020 */
[----:B------:R-:W-:Y:S02]  /*5760*/  F2FP.SATFINITE.E4M3.F32.PACK_AB_MERGE_C R33, RZ, R36, RZ ;  /* 0x00000024ff21723e */ /* 0x000fe400048070ff */
[----:B------:R-:W-:-:S03]  /*5770*/  IADD3.X R31, R31, UR9, R37, P4, !PT ;  /* 0x000000091f1f7c10 */ /* 0x000fc6000a7fe425 */
[----:B------:R1:W-:Y:S01]  /*5780*/  @!P2 STG.E.U8 desc[UR20][R24.64+0x1], R33 ;  /* 0x000001211800a986 */ /* 0x0003e2000c101114 */
[----:B------:R-:W-:Y:S05]  /*5790*/  @P5 BRA `(.L_x_38) ;  /* 0x0000000000045947 */ /* 0x000fea0003800000 */
[----:B------:R3:W5:Y:S02]  /*57a0*/  LDG.E.U8 R32, desc[UR20][R30.64] ;  /* 0x000000141e207981 */ /* 0x000764000c1e1100 */
.L_x_38:
[----:B------:R-:W-:Y:S05]  /*57b0*/  BSYNC B1 ;  /* 0x0000000000017941 */ /* 0x000fea0003800000 */
.L_x_37:
[----:B-----5:R-:W-:Y:S01]  /*57c0*/  LOP3.LUT R32, R32, 0xff, RZ, 0xc0, !PT ;  /* 0x000000ff20207812 */ /* 0x020fe200078ec0ff */
[----:B------:R-:W-:Y:S01]  /*57d0*/  BSSY B1, `(.L_x_39) ;  /* 0x000000b000017945 */ /* 0x000fe20003800000 */
[----:B------:R-:W-:Y:S02]  /*57e0*/  ISETP.LT.OR P2, PT, R35, 0x2, !P1 ;  /* 0x000000022300780c */ /* 0x000fe40004f41670 */
[----:B------:R-:W-:-:S05]  /*57f0*/  F2FP.F16.E4M3.UNPACK_B R32, R32 ;  /* 0x00000020ff20723e */ /* 0x000fca00020006ff */
[----:B------:R-:W-:-:S05]  /*5800*/  HADD2.F32 R32, -RZ, R32.H0_H0 ;  /* 0x20000020ff207230 */ /* 0x000fca0000004100 */
[----:B-1----:R-:W-:Y:S01]  /*5810*/  FMUL R33, R32, UR23 ;  /* 0x0000001720217c20 */ /* 0x002fe20008400000 */
[----:B------:R-:W-:-:S03]  /*5820*/  PRMT R32, RZ, 0x7610, R32 ;  /* 0x00007610ff207816 */ /* 0x000fc60000000020 */
[----:B------:R-:W-:-:S05]  /*5830*/  FFMA R33, R226, UR22, R33 ;  /* 0x00000016e2217c23 */ /* 0x000fca0008000021 */
[----:B------:R-:W-:-:S05]  /*5840*/  F2FP.SATFINITE.E4M3.F32.PACK_AB_MERGE_C R33, RZ, R33, RZ ;  /* 0x00000021ff21723e */ /* 0x000fca00048070ff */
[----:B------:R1:W-:Y:S01]  /*5850*/  @!P5 STG.E.U8 desc[UR20][R26.64], R33 ;  /* 0x000000211a00d986 */ /* 0x0003e2000c101114 */
[----:B------:R-:W-:Y:S05]  /*5860*/  @P2 BRA `(.L_x_40) ;  /* 0x0000000000042947 */ /* 0x000fea0003800000 */
[----:B------:R4:W5:Y:S02]  /*5870*/  LDG.E.U8 R32, desc[UR20][R30.64+0x1] ;  /* 0x000001141e207981 */ /* 0x000964000c1e1100 */
.L_x_40:
[----:B------:R-:W-:Y:S05]  /*5880*/  BSYNC B1 ;  /* 0x0000000000017941 */ /* 0x000fea0003800000 */
.L_x_39:
[----:B-----5:R-:W-:Y:S01]  /*5890*/  LOP3.LUT R32, R32, 0xff, RZ, 0xc0, !PT ;  /* 0x000000ff20207812 */ /* 0x020fe200078ec0ff */
[----:B------:R-:W-:Y:S01]  /*58a0*/  BSSY B1, `(.L_x_41) ;  /* 0x000000b000017945 */ /* 0x000fe20003800000 */
[----:B------:R-:W-:Y:S02]  /*58b0*/  ISETP.LT.OR P4, PT, R35, 0x9, !P0 ;  /* 0x000000092300780c */ /* 0x000fe40004781670 */
[----:B------:R-:W-:-:S05]  /*58c0*/  F2FP.F16.E4M3.UNPACK_B R32, R32 ;  /* 0x00000020ff20723e */ /* 0x000fca00020006ff */
[----:B------:R-:W-:-:S05]  /*58d0*/  HADD2.F32 R32, -RZ, R32.H0_H0 ;  /* 0x20000020ff207230 */ /* 0x000fca0000004100 */
[----:B------:R-:W-:-:S04]  /*58e0*/  FMUL R32, R32, UR23 ;  /* 0x0000001720207c20 */ /* 0x000fc80008400000 */
[----:B------:R-:W-:-:S05]  /*58f0*/  FFMA R32, R225, UR22, R32 ;  /* 0x00000016e1207c23 */ /* 0x000fca0008000020 */
[----:B-1----:R-:W-:Y:S02]  /*5900*/  F2FP.SATFINITE.E4M3.F32.PACK_AB_MERGE_C R33, RZ, R32, RZ ;  /* 0x00000020ff21723e */ /* 0x002fe400048070ff */
[----:B------:R-:W-:-:S03]  /*5910*/  PRMT R32, RZ, 0x7610, R32 ;  /* 0x00007610ff207816 */ /* 0x000fc60000000020 */
[----:B------:R1:W-:Y:S01]  /*5920*/  @!P2 STG.E.U8 desc[UR20][R26.64+0x1], R33 ;  /* 0x000001211a00a986 */ /* 0x0003e2000c101114 */
[----:B------:R-:W-:Y:S05]  /*5930*/  @P4 BRA `(.L_x_42) ;  /* 0x0000000000044947 */ /* 0x000fea0003800000 */
[----:B------:R0:W5:Y:S02]  /*5940*/  LDG.E.U8 R32, desc[UR20][R28.64+0x8] ;  /* 0x000008141c207981 */ /* 0x000164000c1e1100 */
.L_x_42:
[----:B------:R-:W-:Y:S05]  /*5950*/  BSYNC B1 ;  /* 0x0000000000017941 */ /* 0x000fea0003800000 */
.L_x_41:
        /* <DEDUP_REMOVED lines=12> */
.L_x_44:
[----:B------:R-:W-:Y:S05]  /*5a20*/  BSYNC B1 ;  /* 0x0000000000017941 */ /* 0x000fea0003800000 */
.L_x_43:
        /* <DEDUP_REMOVED lines=12> */
.L_x_46:
[----:B------:R-:W-:Y:S05]  /*5af0*/  BSYNC B1 ;  /* 0x0000000000017941 */ /* 0x000fea0003800000 */
.L_x_45:
        /* <DEDUP_REMOVED lines=12> */
.L_x_48:
[----:B------:R-:W-:Y:S05]  /*5bc0*/  BSYNC B1 ;  /* 0x0000000000017941 */ /* 0x000fea0003800000 */
.L_x_47:
        /* <DEDUP_REMOVED lines=12> */
.L_x_50:
[----:B------:R-:W-:Y:S05]  /*5c90*/  BSYNC B1 ;  /* 0x0000000000017941 */ /* 0x000fea0003800000 */
.L_x_49:
        /* <DEDUP_REMOVED lines=12> */
.L_x_52:
[----:B------:R-:W-:Y:S05]  /*5d60*/  BSYNC B1 ;  /* 0x0000000000017941 */ /* 0x000fea0003800000 */
.L_x_51:
        /* <DEDUP_REMOVED lines=12> */
.L_x_54:
[----:B------:R-:W-:Y:S05]  /*5e30*/  BSYNC B1 ;  /* 0x0000000000017941 */ /* 0x000fea0003800000 */
.L_x_53:
        /* <DEDUP_REMOVED lines=12> */
.L_x_56:
[----:B------:R-:W-:Y:S05]  /*5f00*/  BSYNC B1 ;  /* 0x0000000000017941 */ /* 0x000fea0003800000 */
.L_x_55:
        /* <DEDUP_REMOVED lines=12> */
.L_x_58:
[----:B------:R-:W-:Y:S05]  /*5fd0*/  BSYNC B1 ;  /* 0x0000000000017941 */ /* 0x000fea0003800000 */
.L_x_57:
        /* <DEDUP_REMOVED lines=12> */
.L_x_60:
[----:B------:R-:W-:Y:S05]  /*60a0*/  BSYNC B1 ;  /* 0x0000000000017941 */ /* 0x000fea0003800000 */
.L_x_59:
        /* <DEDUP_REMOVED lines=12> */
.L_x_62:
[----:B------:R-:W-:Y:S05]  /*6170*/  BSYNC B1 ;  /* 0x0000000000017941 */ /* 0x000fea0003800000 */
.L_x_61:
        /* <DEDUP_REMOVED lines=12> */
.L_x_64:
[----:B------:R-:W-:Y:S05]  /*6240*/  BSYNC B1 ;  /* 0x0000000000017941 */ /* 0x000fea0003800000 */
.L_x_63:
        /* <DEDUP_REMOVED lines=12> */
.L_x_66:
[----:B------:R-:W-:Y:S05]  /*6310*/  BSYNC B1 ;  /* 0x0000000000017941 */ /* 0x000fea0003800000 */
.L_x_65:
        /* <DEDUP_REMOVED lines=12> */
.L_x_68:
[----:B------:R-:W-:Y:S05]  /*63e0*/  BSYNC B1 ;  /* 0x0000000000017941 */ /* 0x000fea0003800000 */
.L_x_67:
        /* <DEDUP_REMOVED lines=12> */
.L_x_70:
[----:B------:R-:W-:Y:S05]  /*64b0*/  BSYNC B1 ;  /* 0x0000000000017941 */ /* 0x000fea0003800000 */
.L_x_69:
        /* <DEDUP_REMOVED lines=12> */
.L_x_72:
[----:B------:R-:W-:Y:S05]  /*6580*/  BSYNC B1 ;  /* 0x0000000000017941 */ /* 0x000fea0003800000 */
.L_x_71:
        /* <DEDUP_REMOVED lines=12> */
.L_x_74:
[----:B------:R-:W-:Y:S05]  /*6650*/  BSYNC B1 ;  /* 0x0000000000017941 */ /* 0x000fea0003800000 */
.L_x_73:
        /* <DEDUP_REMOVED lines=12> */
.L_x_76:
[----:B------:R-:W-:Y:S05]  /*6720*/  BSYNC B1 ;  /* 0x0000000000017941 */ /* 0x000fea0003800000 */
.L_x_75:
        /* <DEDUP_REMOVED lines=12> */
.L_x_78:
[----:B------:R-:W-:Y:S05]  /*67f0*/  BSYNC B1 ;  /* 0x0000000000017941 */ /* 0x000fea0003800000 */
.L_x_77:
        /* <DEDUP_REMOVED lines=12> */
.L_x_80:
[----:B------:R-:W-:Y:S05]  /*68c0*/  BSYNC B1 ;  /* 0x0000000000017941 */ /* 0x000fea0003800000 */
.L_x_79:
        /* <DEDUP_REMOVED lines=12> */
.L_x_82:
[----:B------:R-:W-:Y:S05]  /*6990*/  BSYNC B1 ;  /* 0x0000000000017941 */ /* 0x000fea0003800000 */
.L_x_81:
        /* <DEDUP_REMOVED lines=12> */
.L_x_84:
[----:B------:R-:W-:Y:S05]  /*6a60*/  BSYNC B1 ;  /* 0x0000000000017941 */ /* 0x000fea0003800000 */
.L_x_83:
        /* <DEDUP_REMOVED lines=12> */
.L_x_86:
[----:B------:R-:W-:Y:S05]  /*6b30*/  BSYNC B1 ;  /* 0x0000000000017941 */ /* 0x000fea0003800000 */
.L_x_85:
        /* <DEDUP_REMOVED lines=12> */
.L_x_88:
[----:B------:R-:W-:Y:S05]  /*6c00*/  BSYNC B1 ;  /* 0x0000000000017941 */ /* 0x000fea0003800000 */
.L_x_87:
        /* <DEDUP_REMOVED lines=12> */
.L_x_90:
[----:B------:R-:W-:Y:S05]  /*6cd0*/  BSYNC B1 ;  /* 0x0000000000017941 */ /* 0x000fea0003800000 */
.L_x_89:
        /* <DEDUP_REMOVED lines=12> */
.L_x_92:
[----:B------:R-:W-:Y:S05]  /*6da0*/  BSYNC B1 ;  /* 0x0000000000017941 */ /* 0x000fea0003800000 */
.L_x_91:
        /* <DEDUP_REMOVED lines=12> */
.L_x_94:
[----:B------:R-:W-:Y:S05]  /*6e70*/  BSYNC B1 ;  /* 0x0000000000017941 */ /* 0x000fea0003800000 */
.L_x_93:
        /* <DEDUP_REMOVED lines=12> */
.L_x_96:
[----:B------:R-:W-:Y:S05]  /*6f40*/  BSYNC B1 ;  /* 0x0000000000017941 */ /* 0x000fea0003800000 */
.L_x_95:
        /* <DEDUP_REMOVED lines=12> */
.L_x_98:
[----:B------:R-:W-:Y:S05]  /*7010*/  BSYNC B1 ;  /* 0x0000000000017941 */ /* 0x000fea0003800000 */
.L_x_97:
        /* <DEDUP_REMOVED lines=12> */
.L_x_100:
[----:B------:R-:W-:Y:S05]  /*70e0*/  BSYNC B1 ;  /* 0x0000000000017941 */ /* 0x000fea0003800000 */
.L_x_99:
        /* <DEDUP_REMOVED lines=12> */
.L_x_102:
[----:B------:R-:W-:Y:S05]  /*71b0*/  BSYNC B1 ;  /* 0x0000000000017941 */ /* 0x000fea0003800000 */
.L_x_101:
        /* <DEDUP_REMOVED lines=12> */
.L_x_104:
[----:B------:R-:W-:Y:S05]  /*7280*/  BSYNC B1 ;  /* 0x0000000000017941 */ /* 0x000fea0003800000 */
.L_x_103:
        /* <DEDUP_REMOVED lines=12> */
.L_x_106:
[----:B------:R-:W-:Y:S05]  /*7350*/  BSYNC B1 ;  /* 0x0000000000017941 */ /* 0x000fea0003800000 */
.L_x_105:
        /* <DEDUP_REMOVED lines=12> */
.L_x_108:
[----:B------:R-:W-:Y:S05]  /*7420*/  BSYNC B1 ;  /* 0x0000000000017941 */ /* 0x000fea0003800000 */
.L_x_107:
        /* <DEDUP_REMOVED lines=12> */
.L_x_110:
[----:B------:R-:W-:Y:S05]  /*74f0*/  BSYNC B1 ;  /* 0x0000000000017941 */ /* 0x000fea0003800000 */
.L_x_109:
        /* <DEDUP_REMOVED lines=12> */
.L_x_112:
[----:B------:R-:W-:Y:S05]  /*75c0*/  BSYNC B1 ;  /* 0x0000000000017941 */ /* 0x000fea0003800000 */
.L_x_111:
        /* <DEDUP_REMOVED lines=12> */
.L_x_114:
[----:B------:R-:W-:Y:S05]  /*7690*/  BSYNC B1 ;  /* 0x0000000000017941 */ /* 0x000fea0003800000 */
.L_x_113:
        /* <DEDUP_REMOVED lines=12> */
.L_x_116:
[----:B------:R-:W-:Y:S05]  /*7760*/  BSYNC B1 ;  /* 0x0000000000017941 */ /* 0x000fea0003800000 */
.L_x_115:
        /* <DEDUP_REMOVED lines=12> */
.L_x_118:
[----:B------:R-:W-:Y:S05]  /*7830*/  BSYNC B1 ;  /* 0x0000000000017941 */ /* 0x000fea0003800000 */
.L_x_117:
        /* <DEDUP_REMOVED lines=12> */
.L_x_120:
[----:B------:R-:W-:Y:S05]  /*7900*/  BSYNC B1 ;  /* 0x0000000000017941 */ /* 0x000fea0003800000 */
.L_x_119:
        /* <DEDUP_REMOVED lines=12> */
.L_x_122:
[----:B------:R-:W-:Y:S05]  /*79d0*/  BSYNC B1 ;  /* 0x0000000000017941 */ /* 0x000fea0003800000 */
.L_x_121:
        /* <DEDUP_REMOVED lines=12> */
.L_x_124:
[----:B------:R-:W-:Y:S05]  /*7aa0*/  BSYNC B1 ;  /* 0x0000000000017941 */ /* 0x000fea0003800000 */
.L_x_123:
        /* <DEDUP_REMOVED lines=12> */
.L_x_126:
[----:B------:R-:W-:Y:S05]  /*7b70*/  BSYNC B1 ;  /* 0x0000000000017941 */ /* 0x000fea0003800000 */
.L_x_125:
        /* <DEDUP_REMOVED lines=12> */
.L_x_128:
[----:B------:R-:W-:Y:S05]  /*7c40*/  BSYNC B1 ;  /* 0x0000000000017941 */ /* 0x000fea0003800000 */
.L_x_127:
        /* <DEDUP_REMOVED lines=12> */
.L_x_130:
[----:B------:R-:W-:Y:S05]  /*7d10*/  BSYNC B1 ;  /* 0x0000000000017941 */ /* 0x000fea0003800000 */
.L_x_129:
        /* <DEDUP_REMOVED lines=12> */
.L_x_132:
[----:B------:R-:W-:Y:S05]  /*7de0*/  BSYNC B1 ;  /* 0x0000000000017941 */ /* 0x000fea0003800000 */
.L_x_131:
        /* <DEDUP_REMOVED lines=12> */
.L_x_134:
[----:B------:R-:W-:Y:S05]  /*7eb0*/  BSYNC B1 ;  /* 0x0000000000017941 */ /* 0x000fea0003800000 */
.L_x_133:
        /* <DEDUP_REMOVED lines=12> */
.L_x_136:
[----:B------:R-:W-:Y:S05]  /*7f80*/  BSYNC B1 ;  /* 0x0000000000017941 */ /* 0x000fea0003800000 */
.L_x_135:
        /* <DEDUP_REMOVED lines=12> */
.L_x_138:
[----:B------:R-:W-:Y:S05]  /*8050*/  BSYNC B1 ;  /* 0x0000000000017941 */ /* 0x000fea0003800000 */
.L_x_137:
        /* <DEDUP_REMOVED lines=12> */
.L_x_140:
[----:B------:R-:W-:Y:S05]  /*8120*/  BSYNC B1 ;  /* 0x0000000000017941 */ /* 0x000fea0003800000 */
.L_x_139:
        /* <DEDUP_REMOVED lines=12> */
.L_x_142:
[----:B------:R-:W-:Y:S05]  /*81f0*/  BSYNC B1 ;  /* 0x0000000000017941 */ /* 0x000fea0003800000 */
.L_x_141:
        /* <DEDUP_REMOVED lines=12> */
.L_x_144:
[----:B------:R-:W-:Y:S05]  /*82c0*/  BSYNC B1 ;  /* 0x0000000000017941 */ /* 0x000fea0003800000 */
.L_x_143:
        /* <DEDUP_REMOVED lines=12> */
.L_x_146:
[----:B------:R-:W-:Y:S05]  /*8390*/  BSYNC B1 ;  /* 0x0000000000017941 */ /* 0x000fea0003800000 */
.L_x_145:
        /* <DEDUP_REMOVED lines=12> */
.L_x_148:
[----:B------:R-:W-:Y:S05]  /*8460*/  BSYNC B1 ;  /* 0x0000000000017941 */ /* 0x000fea0003800000 */
.L_x_147:
        /* <DEDUP_REMOVED lines=12> */
.L_x_150:
[----:B------:R-:W-:Y:S05]  /*8530*/  BSYNC B1 ;  /* 0x0000000000017941 */ /* 0x000fea0003800000 */
.L_x_149:
        /* <DEDUP_REMOVED lines=12> */
.L_x_152:
[----:B------:R-:W-:Y:S05]  /*8600*/  BSYNC B1 ;  /* 0x0000000000017941 */ /* 0x000fea0003800000 */
.L_x_151:
        /* <DEDUP_REMOVED lines=12> */
.L_x_154:
[----:B------:R-:W-:Y:S05]  /*86d0*/  BSYNC B1 ;  /* 0x0000000000017941 */ /* 0x000fea0003800000 */
.L_x_153:
        /* <DEDUP_REMOVED lines=12> */
.L_x_156:
[----:B------:R-:W-:Y:S05]  /*87a0*/  BSYNC B1 ;  /* 0x0000000000017941 */ /* 0x000fea0003800000 */
.L_x_155:
        /* <DEDUP_REMOVED lines=12> */
.L_x_158:
[----:B------:R-:W-:Y:S05]  /*8870*/  BSYNC B1 ;  /* 0x0000000000017941 */ /* 0x000fea0003800000 */
.L_x_157:
        /* <DEDUP_REMOVED lines=12> */
.L_x_160:
[----:B------:R-:W-:Y:S05]  /*8940*/  BSYNC B1 ;  /* 0x0000000000017941 */ /* 0x000fea0003800000 */
.L_x_159:
        /* <DEDUP_REMOVED lines=12> */
.L_x_162:
[----:B------:R-:W-:Y:S05]  /*8a10*/  BSYNC B1 ;  /* 0x0000000000017941 */ /* 0x000fea0003800000 */
.L_x_161:
        /* <DEDUP_REMOVED lines=12> */
.L_x_164:
[----:B------:R-:W-:Y:S05]  /*8ae0*/  BSYNC B1 ;  /* 0x0000000000017941 */ /* 0x000fea0003800000 */
.L_x_163:
        /* <DEDUP_REMOVED lines=12> */
.L_x_166:
[----:B------:R-:W-:Y:S05]  /*8bb0*/  BSYNC B1 ;  /* 0x0000000000017941 */ /* 0x000fea0003800000 */
.L_x_165:
        /* <DEDUP_REMOVED lines=12> */
.L_x_168:
[----:B------:R-:W-:Y:S05]  /*8c80*/  BSYNC B1 ;  /* 0x0000000000017941 */ /* 0x000fea0003800000 */
.L_x_167:
        /* <DEDUP_REMOVED lines=12> */
.L_x_170:
[----:B------:R-:W-:Y:S05]  /*8d50*/  BSYNC B1 ;  /* 0x0000000000017941 */ /* 0x000fea0003800000 */
.L_x_169:
        /* <DEDUP_REMOVED lines=12> */
.L_x_172:
[----:B------:R-:W-:Y:S05]  /*8e20*/  BSYNC B1 ;  /* 0x0000000000017941 */ /* 0x000fea0003800000 */
.L_x_171:
        /* <DEDUP_REMOVED lines=12> */
.L_x_174:
[----:B------:R-:W-:Y:S05]  /*8ef0*/  BSYNC B1 ;  /* 0x0000000000017941 */ /* 0x000fea0003800000 */
.L_x_173:
        /* <DEDUP_REMOVED lines=12> */
.L_x_176:
[----:B------:R-:W-:Y:S05]  /*8fc0*/  BSYNC B1 ;  /* 0x0000000000017941 */ /* 0x000fea0003800000 */
.L_x_175:
        /* <DEDUP_REMOVED lines=12> */
.L_x_178:
[----:B------:R-:W-:Y:S05]  /*9090*/  BSYNC B1 ;  /* 0x0000000000017941 */ /* 0x000fea0003800000 */
.L_x_177:
        /* <DEDUP_REMOVED lines=12> */
.L_x_180:
[----:B------:R-:W-:Y:S05]  /*9160*/  BSYNC B1 ;  /* 0x0000000000017941 */ /* 0x000fea0003800000 */
.L_x_179:
        /* <DEDUP_REMOVED lines=12> */
.L_x_182:
[----:B------:R-:W-:Y:S05]  /*9230*/  BSYNC B1 ;  /* 0x0000000000017941 */ /* 0x000fea0003800000 */
.L_x_181:
        /* <DEDUP_REMOVED lines=12> */
.L_x_184:
[----:B------:R-:W-:Y:S05]  /*9300*/  BSYNC B1 ;  /* 0x0000000000017941 */ /* 0x000fea0003800000 */
.L_x_183:
        /* <DEDUP_REMOVED lines=12> */
.L_x_186:
[----:B------:R-:W-:Y:S05]  /*93d0*/  BSYNC B1 ;  /* 0x0000000000017941 */ /* 0x000fea0003800000 */
.L_x_185:
        /* <DEDUP_REMOVED lines=12> */
.L_x_188:
[----:B------:R-:W-:Y:S05]  /*94a0*/  BSYNC B1 ;  /* 0x0000000000017941 */ /* 0x000fea0003800000 */
.L_x_187:
[----:B-----5:R-:W-:Y:S01]  /*94b0*/  LOP3.LUT R32, R32, 0xff, RZ, 0xc0, !PT ;  /* 0x000000ff20207812 */ /* 0x020fe200078ec0ff */
[----:B------:R-:W-:Y:S01]  /*94c0*/  BSSY B1, `(.L_x_189) ;  /* 0x000000b000017945 */ /* 0x000fe20003800000 */
[----:B------:R-:W-:Y:S02]  /*94d0*/  ISETP.LT.OR P4, PT, R35, 0x99, !P1 ;  /* 0x000000992300780c */ /* 0x000fe40004f81670 */
[----:B------:R-:W-:-:S05]  /*94e0*/  F2FP.F16.E4M3.UNPACK_B R32, R32 ;  /* 0x00000020ff20723e */ /* 0x000fca00020006ff */
[----:B------:R-:W-:-:S05]  /*94f0*/  HADD2.F32 R32, -RZ, R32.H0_H0 ;  /* 0x20000020ff207230 */ /* 0x000fca0000004100 */
[----:B------:R-:W-:-:S04]  /*9500*/  FMUL R32, R32, UR23 ;  /* 0x0000001720207c20 */ /* 0x000fc80008400000 */
[----:B------:R-:W-:Y:S01]  /*9510*/  FFMA R32, R23, UR22, R32 ;  /* 0x0000001617207c23 */ /* 0x000fe20008000020 */
[----:B------:R-:W-:-:S04]  /*9520*/  PRMT R23, RZ, 0x7610, R23 ;  /* 0x00007610ff177816 */ /* 0x000fc80000000017 */
[----:B-1----:R-:W-:-:S05]  /*9530*/  F2FP.SATFINITE.E4M3.F32.PACK_AB_MERGE_C R33, RZ, R32, RZ ;  /* 0x00000020ff21723e */ /* 0x002fca00048070ff */
[----:B------:R1:W-:Y:S01]  /*9540*/  @!P2 STG.E.U8 desc[UR20][R24.64+0x99], R33 ;  /* 0x000099211800a986 */ /* 0x0003e2000c101114 */
[----:B------:R-:W-:Y:S05]  /*9550*/  @P4 BRA `(.L_x_190) ;  /* 0x0000000000044947 */ /* 0x000fea0003800000 */
[----:B------:R0:W5:Y:S02]  /*9560*/  LDG.E.U8 R23, desc[UR20][R30.64+0x98] ;  /* 0x000098141e177981 */ /* 0x000164000c1e1100 */
.L_x_190:
[----:B------:R-:W-:Y:S05]  /*9570*/  BSYNC B1 ;  /* 0x0000000000017941 */ /* 0x000fea0003800000 */
.L_x_189:
        /* <DEDUP_REMOVED lines=8> */
[----:B------:R-:W-:-:S05]  /*9600*/  F2FP.SATFINITE.E4M3.F32.PACK_AB_MERGE_C R23, RZ, R23, RZ ;  /* 0x00000017ff17723e */ /* 0x000fca00048070ff */
[----:B------:R0:W-:Y:S01]  /*9610*/  @!P4 STG.E.U8 desc[UR20][R26.64+0x98], R23 ;  /* 0x000098171a00c986 */ /* 0x0001e2000c101114 */
[----:B------:R-:W-:Y:S05]  /*9620*/  @P2 BRA `(.L_x_192) ;  /* 0x0000000000042947 */ /* 0x000fea0003800000 */
[----:B------:R0:W5:Y:S02]  /*9630*/  LDG.E.U8 R22, desc[UR20][R30.64+0x99] ;  /* 0x000099141e167981 */ /* 0x000164000c1e1100 */
.L_x_192:
[----:B------:R-:W-:Y:S05]  /*9640*/  BSYNC B1 ;  /* 0x0000000000017941 */ /* 0x000fea0003800000 */
.L_x_191:
        /* <DEDUP_REMOVED lines=8> */
[----:B0-----:R-:W-:-:S05]  /*96d0*/  F2FP.SATFINITE.E4M3.F32.PACK_AB_MERGE_C R23, RZ, R22, RZ ;  /* 0x00000016ff17723e */ /* 0x001fca00048070ff */
[----:B------:R0:W-:Y:S01]  /*96e0*/  @!P2 STG.E.U8 desc[UR20][R26.64+0x99], R23 ;  /* 0x000099171a00a986 */ /* 0x0001e2000c101114 */
[----:B------:R-:W-:Y:S05]  /*96f0*/  @P4 BRA `(.L_x_194) ;  /* 0x0000000000044947 */ /* 0x000fea0003800000 */
[----:B------:R0:W5:Y:S02]  /*9700*/  LDG.E.U8 R21, desc[UR20][R28.64+0xa0] ;  /* 0x0000a0141c157981 */ /* 0x000164000c1e1100 */
.L_x_194:
[----:B------:R-:W-:Y:S05]  /*9710*/  BSYNC B1 ;  /* 0x0000000000017941 */ /* 0x000fea0003800000 */
.L_x_193:
        /* <DEDUP_REMOVED lines=12> */
.L_x_196:
[----:B------:R-:W-:Y:S05]  /*97e0*/  BSYNC B1 ;  /* 0x0000000000017941 */ /* 0x000fea0003800000 */
.L_x_195:
        /* <DEDUP_REMOVED lines=12> */
.L_x_198:
[----:B------:R-:W-:Y:S05]  /*98b0*/  BSYNC B1 ;  /* 0x0000000000017941 */ /* 0x000fea0003800000 */
.L_x_197:
        /* <DEDUP_REMOVED lines=12> */
.L_x_200:
[----:B------:R-:W-:Y:S05]  /*9980*/  BSYNC B1 ;  /* 0x0000000000017941 */ /* 0x000fea0003800000 */
.L_x_199:
        /* <DEDUP_REMOVED lines=12> */
.L_x_202:
[----:B------:R-:W-:Y:S05]  /*9a50*/  BSYNC B1 ;  /* 0x0000000000017941 */ /* 0x000fea0003800000 */
.L_x_201:
        /* <DEDUP_REMOVED lines=12> */
.L_x_204:
[----:B------:R-:W-:Y:S05]  /*9b20*/  BSYNC B1 ;  /* 0x0000000000017941 */ /* 0x000fea0003800000 */
.L_x_203:
        /* <DEDUP_REMOVED lines=12> */
.L_x_206:
[----:B------:R-:W-:Y:S05]  /*9bf0*/  BSYNC B1 ;  /* 0x0000000000017941 */ /* 0x000fea0003800000 */
.L_x_205:
        /* <DEDUP_REMOVED lines=12> */
.L_x_208:
[----:B------:R-:W-:Y:S05]  /*9cc0*/  BSYNC B1 ;  /* 0x0000000000017941 */ /* 0x000fea0003800000 */
.L_x_207:
        /* <DEDUP_REMOVED lines=12> */
.L_x_210:
[----:B------:R-:W-:Y:S05]  /*9d90*/  BSYNC B1 ;  /* 0x0000000000017941 */ /* 0x000fea0003800000 */
.L_x_209:
        /* <DEDUP_REMOVED lines=12> */
.L_x_212:
[----:B------:R-:W-:Y:S05]  /*9e60*/  BSYNC B1 ;  /* 0x0000000000017941 */ /* 0x000fea0003800000 */
.L_x_211:
        /* <DEDUP_REMOVED lines=12> */
.L_x_214:
[----:B------:R-:W-:Y:S05]  /*9f30*/  BSYNC B1 ;  /* 0x0000000000017941 */ /* 0x000fea0003800000 */
.L_x_213:
        /* <DEDUP_REMOVED lines=12> */
.L_x_216:
[----:B------:R-:W-:Y:S05]  /*a000*/  BSYNC B1 ;  /* 0x0000000000017941 */ /* 0x000fea0003800000 */
.L_x_215:
        /* <DEDUP_REMOVED lines=12> */
.L_x_218:
[----:B------:R-:W-:Y:S05]  /*a0d0*/  BSYNC B1 ;  /* 0x0000000000017941 */ /* 0x000fea0003800000 */
.L_x_217:
        /* <DEDUP_REMOVED lines=12> */
.L_x_220:
[----:B------:R-:W-:Y:S05]  /*a1a0*/  BSYNC B1 ;  /* 0x0000000000017941 */ /* 0x000fea0003800000 */
.L_x_219:
        /* <DEDUP_REMOVED lines=12> */
.L_x_222:
[----:B------:R-:W-:Y:S05]  /*a270*/  BSYNC B1 ;  /* 0x0000000000017941 */ /* 0x000fea0003800000 */
.L_x_221:
        /* <DEDUP_REMOVED lines=12> */
.L_x_224:
[----:B------:R-:W-:Y:S05]  /*a340*/  BSYNC B1 ;  /* 0x0000000000017941 */ /* 0x000fea0003800000 */
.L_x_223:
        /* <DEDUP_REMOVED lines=12> */
.L_x_226:
[----:B------:R-:W-:Y:S05]  /*a410*/  BSYNC B1 ;  /* 0x0000000000017941 */ /* 0x000fea0003800000 */
.L_x_225:
        /* <DEDUP_REMOVED lines=12> */
.L_x_228:
[----:B------:R-:W-:Y:S05]  /*a4e0*/  BSYNC B1 ;  /* 0x0000000000017941 */ /* 0x000fea0003800000 */
.L_x_227:
        /* <DEDUP_REMOVED lines=12> */
.L_x_230:
[----:B------:R-:W-:Y:S05]  /*a5b0*/  BSYNC B1 ;  /* 0x0000000000017941 */ /* 0x000fea0003800000 */
.L_x_229:
        /* <DEDUP_REMOVED lines=12> */
.L_x_232:
[----:B------:R-:W-:Y:S05]  /*a680*/  BSYNC B1 ;  /* 0x0000000000017941 */ /* 0x000fea0003800000 */
.L_x_231:
[----:B-----5:R-:W-:Y:S01]  /*a690*/  LOP3.LUT R2, R2, 0xff, RZ, 0xc0, !PT ;  /* 0x000000ff02027812 */ /* 0x020fe200078ec0ff */
[----:B------:R-:W-:Y:S01]  /*a6a0*/  BSSY B1, `(.L_x_233) ;  /* 0x000000b000017945 */ /* 0x000fe20003800000 */
[----:B------:R-:W-:Y:S02]  /*a6b0*/  ISETP.LT.OR P4, PT, R35, 0xc9, !P0 ;  /* 0x000000c92300780c */ /* 0x000fe40004781670 */
[----:B------:R-:W-:-:S05]  /*a6c0*/  F2FP.F16.E4M3.UNPACK_B R2, R2 ;  /* 0x00000002ff02723e */ /* 0x000fca00020006ff */
[----:B------:R-:W-:-:S05]  /*a6d0*/  HADD2.F32 R2, -RZ, R2.H0_H0 ;  /* 0x20000002ff027230 */ /* 0x000fca0000004100 */
[----:B0-----:R-:W-:-:S04]  /*a6e0*/  FMUL R3, R2, UR23 ;  /* 0x0000001702037c20 */ /* 0x001fc80008400000 */
[----:B------:R-:W-:Y:S01]  /*a6f0*/  FFMA R3, R0, UR22, R3 ;  /* 0x0000001600037c23 */ /* 0x000fe20008000003 */
[----:B------:R-:W-:-:S04]  /*a700*/  PRMT R0, RZ, 0x7610, R0 ;  /* 0x00007610ff007816 */ /* 0x000fc80000000000 */
[----:B------:R-:W-:-:S05]  /*a710*/  F2FP.SATFINITE.E4M3.F32.PACK_AB_MERGE_C R3, RZ, R3, RZ ;  /* 0x00000003ff03723e */ /* 0x000fca00048070ff */
[----:B------:R0:W-:Y:S01]  /*a720*/  @!P2 STG.E.U8 desc[UR20][R26.64+0xc1], R3 ;  /* 0x0000c1031a00a986 */ /* 0x0001e2000c101114 */
[----:B------:R-:W-:Y:S05]  /*a730*/  @P4 BRA `(.L_x_234) ;  /* 0x0000000000044947 */ /* 0x000fea0003800000 */
[----:B------:R0:W5:Y:S02]  /*a740*/  LDG.E.U8 R0, desc[UR20][R28.64+0xc8] ;  /* 0x0000c8141c007981 */ /* 0x000164000c1e1100 */
.L_x_234:
[----:B------:R-:W-:Y:S05]  /*a750*/  BSYNC B1 ;  /* 0x0000000000017941 */ /* 0x000fea0003800000 */
.L_x_233:
[----:B------:R-:W2:Y:S01]  /*a760*/  LDL.LU R2, [R1] ;  /* 0x0000000001027983 */ /* 0x000ea20000300800 */
[----:B-----5:R-:W-:Y:S01]  /*a770*/  LOP3.LUT R0, R0, 0xff, RZ, 0xc0, !PT ;  /* 0x000000ff00007812 */ /* 0x020fe200078ec0ff */
[----:B------:R-:W-:Y:S01]  /*a780*/  BSSY B1, `(.L_x_235) ;  /* 0x000000b000017945 */ /* 0x000fe20003800000 */
[----:B------:R-:W-:Y:S02]  /*a790*/  ISETP.LT.OR P2, PT, R35, 0xca, !P0 ;  /* 0x000000ca2300780c */ /* 0x000fe40004741670 */
[----:B------:R-:W-:-:S05]  /*a7a0*/  F2FP.F16.E4M3.UNPACK_B R0, R0 ;  /* 0x00000000ff00723e */ /* 0x000fca00020006ff */
[----:B------:R-:W-:-:S05]  /*a7b0*/  HADD2.F32 R0, -RZ, R0.H0_H0 ;  /* 0x20000000ff007230 */ /* 0x000fca0000004100 */
[----:B------:R-:W-:-:S04]  /*a7c0*/  FMUL R0, R0, UR23 ;  /* 0x0000001700007c20 */ /* 0x000fc80008400000 */
[----:B--2---:R-:W-:-:S05]  /*a7d0*/  FFMA R0, R2, UR22, R0 ;  /* 0x0000001602007c23 */ /* 0x004fca0008000000 */
[----:B0-----:R-:W-:Y:S02]  /*a7e0*/  F2FP.SATFINITE.E4M3.F32.PACK_AB_MERGE_C R3, RZ, R0, RZ ;  /* 0x00000000ff03723e */ /* 0x001fe400048070ff */
[----:B------:R-:W-:-:S03]  /*a7f0*/  PRMT R0, RZ, 0x7610, R0 ;  /* 0x00007610ff007816 */ /* 0x000fc60000000000 */
[----:B------:R0:W-:Y:S01]  /*a800*/  @!P4 STG.E.U8 desc[UR20][R24.64+0xc8], R3 ;  /* 0x0000c8031800c986 */ /* 0x0001e2000c101114 */
[----:B------:R-:W-:Y:S05]  /*a810*/  @P2 BRA `(.L_x_236) ;  /* 0x0000000000042947 */ /* 0x000fea0003800000 */
[----:B------:R2:W5:Y:S02]  /*a820*/  LDG.E.U8 R0, desc[UR20][R28.64+0xc9] ;  /* 0x0000c9141c007981 */ /* 0x000564000c1e1100 */
.L_x_236:
[----:B------:R-:W-:Y:S05]  /*a830*/  BSYNC B1 ;  /* 0x0000000000017941 */ /* 0x000fea0003800000 */
.L_x_235:
[----:B------:R-:W3:Y:S01]  /*a840*/  LDL.LU R2, [R1+0x4] ;  /* 0x0000040001027983 */ /* 0x000ee20000300800 */
[----:B-----5:R-:W-:Y:S01]  /*a850*/  LOP3.LUT R0, R0, 0xff, RZ, 0xc0, !PT ;  /* 0x000000ff00007812 */ /* 0x020fe200078ec0ff */
[----:B------:R-:W-:Y:S01]  /*a860*/  BSSY B1, `(.L_x_237) ;  /* 0x000000b000017945 */ /* 0x000fe20003800000 */
[----:B------:R-:W-:Y:S02]  /*a870*/  ISETP.LT.OR P4, PT, R35, 0xc9, !P1 ;  /* 0x000000c92300780c */ /* 0x000fe40004f81670 */
[----:B------:R-:W-:-:S05]  /*a880*/  F2FP.F16.E4M3.UNPACK_B R0, R0 ;  /* 0x00000000ff00723e */ /* 0x000fca00020006ff */
[----:B------:R-:W-:-:S05]  /*a890*/  HADD2.F32 R0, -RZ, R0.H0_H0 ;  /* 0x20000000ff007230 */ /* 0x000fca0000004100 */
[----:B------:R-:W-:-:S04]  /*a8a0*/  FMUL R0, R0, UR23 ;  /* 0x0000001700007c20 */ /* 0x000fc80008400000 */
[----:B---3--:R-:W-:-:S05]  /*a8b0*/  FFMA R0, R2, UR22, R0 ;  /* 0x0000001602007c23 */ /* 0x008fca0008000000 */
[----:B0-----:R-:W-:Y:S02]  /*a8c0*/  F2FP.SATFINITE.E4M3.F32.PACK_AB_MERGE_C R3, RZ, R0, RZ ;  /* 0x00000000ff03723e */ /* 0x001fe400048070ff */
[----:B------:R-:W-:-:S03]  /*a8d0*/  PRMT R0, RZ, 0x7610, R0 ;  /* 0x00007610ff007816 */ /* 0x000fc60000000000 */
[----:B------:R0:W-:Y:S01]  /*a8e0*/  @!P2 STG.E.U8 desc[UR20][R24.64+0xc9], R3 ;  /* 0x0000c9031800a986 */ /* 0x0001e2000c101114 */
[----:B------:R-:W-:Y:S05]  /*a8f0*/  @P4 BRA `(.L_x_238) ;  /* 0x0000000000044947 */ /* 0x000fea0003800000 */
[----:B------:R3:W5:Y:S02]  /*a900*/  LDG.E.U8 R0, desc[UR20][R30.64+0xc8] ;  /* 0x0000c8141e007981 */ /* 0x000764000c1e1100 */
.L_x_238:
[----:B------:R-:W-:Y:S05]  /*a910*/  BSYNC B1 ;  /* 0x0000000000017941 */ /* 0x000fea0003800000 */
.L_x_237:
[----:B------:R-:W2:Y:S01]  /*a920*/  LDL.LU R2, [R1+0x8] ;  /* 0x0000080001027983 */ /* 0x000ea20000300800 */
        /* <DEDUP_REMOVED lines=12> */
.L_x_240:
[----:B------:R-:W-:Y:S05]  /*a9f0*/  BSYNC B1 ;  /* 0x0000000000017941 */ /* 0x000fea0003800000 */
.L_x_239:
        /* <DEDUP_REMOVED lines=13> */
.L_x_242:
[----:B------:R-:W-:Y:S05]  /*aad0*/  BSYNC B1 ;  /* 0x0000000000017941 */ /* 0x000fea0003800000 */
.L_x_241:
        /* <DEDUP_REMOVED lines=13> */
.L_x_244:
[----:B------:R-:W-:Y:S05]  /*abb0*/  BSYNC B1 ;  /* 0x0000000000017941 */ /* 0x000fea0003800000 */
.L_x_243:
        /* <DEDUP_REMOVED lines=13> */
.L_x_246:
[----:B------:R-:W-:Y:S05]  /*ac90*/  BSYNC B1 ;  /* 0x0000000000017941 */ /* 0x000fea0003800000 */
.L_x_245:
        /* <DEDUP_REMOVED lines=13> */
.L_x_248:
[----:B------:R-:W-:Y:S05]  /*ad70*/  BSYNC B1 ;  /* 0x0000000000017941 */ /* 0x000fea0003800000 */
.L_x_247:
        /* <DEDUP_REMOVED lines=13> */
.L_x_250:
[----:B------:R-:W-:Y:S05]  /*ae50*/  BSYNC B1 ;  /* 0x0000000000017941 */ /* 0x000fea0003800000 */
.L_x_249:
        /* <DEDUP_REMOVED lines=13> */
.L_x_252:
[----:B------:R-:W-:Y:S05]  /*af30*/  BSYNC B1 ;  /* 0x0000000000017941 */ /* 0x000fea0003800000 */
.L_x_251:
        /* <DEDUP_REMOVED lines=13> */
.L_x_254:
[----:B------:R-:W-:Y:S05]  /*b010*/  BSYNC B1 ;  /* 0x0000000000017941 */ /* 0x000fea0003800000 */
.L_x_253:
        /* <DEDUP_REMOVED lines=13> */
.L_x_256:
[----:B------:R-:W-:Y:S05]  /*b0f0*/  BSYNC B1 ;  /* 0x0000000000017941 */ /* 0x000fea0003800000 */
.L_x_255:
        /* <DEDUP_REMOVED lines=13> */
.L_x_258:
[----:B------:R-:W-:Y:S05]  /*b1d0*/  BSYNC B1 ;  /* 0x0000000000017941 */ /* 0x000fea0003800000 */
.L_x_257:
        /* <DEDUP_REMOVED lines=13> */
.L_x_260:
[----:B------:R-:W-:Y:S05]  /*b2b0*/  BSYNC B1 ;  /* 0x0000000000017941 */ /* 0x000fea0003800000 */
.L_x_259:
        /* <DEDUP_REMOVED lines=13> */
.L_x_262:
[----:B------:R-:W-:Y:S05]  /*b390*/  BSYNC B1 ;  /* 0x0000000000017941 */ /* 0x000fea0003800000 */
.L_x_261:
        /* <DEDUP_REMOVED lines=13> */
.L_x_264:
[----:B------:R-:W-:Y:S05]  /*b470*/  BSYNC B1 ;  /* 0x0000000000017941 */ /* 0x000fea0003800000 */
.L_x_263:
        /* <DEDUP_REMOVED lines=13> */
.L_x_266:
[----:B------:R-:W-:Y:S05]  /*b550*/  BSYNC B1 ;  /* 0x0000000000017941 */ /* 0x000fea0003800000 */
.L_x_265:
        /* <DEDUP_REMOVED lines=13> */
.L_x_268:
[----:B------:R-:W-:Y:S05]  /*b630*/  BSYNC B1 ;  /* 0x0000000000017941 */ /* 0x000fea0003800000 */
.L_x_267:
        /* <DEDUP_REMOVED lines=13> */
.L_x_270:
[----:B------:R-:W-:Y:S05]  /*b710*/  BSYNC B1 ;  /* 0x0000000000017941 */ /* 0x000fea0003800000 */
.L_x_269:
        /* <DEDUP_REMOVED lines=13> */
.L_x_272:
[----:B------:R-:W-:Y:S05]  /*b7f0*/  BSYNC B1 ;  /* 0x0000000000017941 */ /* 0x000fea0003800000 */
.L_x_271:
        /* <DEDUP_REMOVED lines=13> */
.L_x_274:
[----:B------:R-:W-:Y:S05]  /*b8d0*/  BSYNC B1 ;  /* 0x0000000000017941 */ /* 0x000fea0003800000 */
.L_x_273:
        /* <DEDUP_REMOVED lines=13> */
.L_x_276:
[----:B------:R-:W-:Y:S05]  /*b9b0*/  BSYNC B1 ;  /* 0x0000000000017941 */ /* 0x000fea0003800000 */
.L_x_275:
        /* <DEDUP_REMOVED lines=13> */
.L_x_278:
[----:B------:R-:W-:Y:S05]  /*ba90*/  BSYNC B1 ;  /* 0x0000000000017941 */ /* 0x000fea0003800000 */
.L_x_277:
        /* <DEDUP_REMOVED lines=13> */
.L_x_280:
[----:B------:R-:W-:Y:S05]  /*bb70*/  BSYNC B1 ;  /* 0x0000000000017941 */ /* 0x000fea0003800000 */
.L_x_279:
        /* <DEDUP_REMOVED lines=13> */
.L_x_282:
[----:B------:R-:W-:Y:S05]  /*bc50*/  BSYNC B1 ;  /* 0x0000000000017941 */ /* 0x000fea0003800000 */
.L_x_281:
        /* <DEDUP_REMOVED lines=13> */
.L_x_284:
[----:B------:R-:W-:Y:S05]  /*bd30*/  BSYNC B1 ;  /* 0x0000000000017941 */ /* 0x000fea0003800000 */
.L_x_283:
        /* <DEDUP_REMOVED lines=13> */
.L_x_286:
[----:B------:R-:W-:Y:S05]  /*be10*/  BSYNC B1 ;  /* 0x0000000000017941 */ /* 0x000fea0003800000 */
.L_x_285:
        /* <DEDUP_REMOVED lines=13> */
.L_x_288:
[----:B------:R-:W-:Y:S05]  /*bef0*/  BSYNC B1 ;  /* 0x0000000000017941 */ /* 0x000fea0003800000 */
.L_x_287:
[----:B------:R-:W-:Y:S05]  /*bf00*/  @P1 BRA `(.L_x_289) ;  /* 0x00000020009c1947 */ /* 0x000fea0003800000 */
[----:B------:R-:W2:Y:S01]  /*bf10*/  LDL.LU R2, [R1+0x6c] ;  /* 0x00006c0001027983 */ /* 0x000ea20000300800 */
[----:B-----5:R-:W-:-:S04]  /*bf20*/  LOP3.LUT R0, R0, 0xff, RZ, 0xc0, !PT ;  /* 0x000000ff00007812 */ /* 0x020fc800078ec0ff */
[----:B------:R-:W-:-:S05]  /*bf30*/  F2FP.F16.E4M3.UNPACK_B R0, R0 ;  /* 0x00000000ff00723e */ /* 0x000fca00020006ff */
[----:B------:R-:W-:-:S05]  /*bf40*/  HADD2.F32 R0, -RZ, R0.H0_H0 ;  /* 0x20000000ff007230 */ /* 0x000fca0000004100 */
[----:B------:R-:W-:-:S04]  /*bf50*/  FMUL R0, R0, UR23 ;  /* 0x0000001700007c20 */ /* 0x000fc80008400000 */
[----:B--2---:R-:W-:-:S05]  /*bf60*/  FFMA R0, R2, UR22, R0 ;  /* 0x0000001602007c23 */ /* 0x004fca0008000000 */
[----:B0-----:R-:W-:-:S05]  /*bf70*/  F2FP.SATFINITE.E4M3.F32.PACK_AB_MERGE_C R3, RZ, R0, RZ ;  /* 0x00000000ff03723e */ /* 0x001fca00048070ff */
[----:B------:R0:W-:Y:S01]  /*bf80*/  STG.E.U8 desc[UR20][R26.64+0xf9], R3 ;  /* 0x0000f9031a007986 */ /* 0x0001e2000c101114 */
[----:B------:R-:W-:Y:S05]  /*bf90*/  BRA `(.L_x_289) ;  /* 0x0000002000787947 */ /* 0x000fea0003800000 */
.L_x_32:
[----:B------:R-:W-:Y:S01]  /*bfa0*/  ISETP.GE.AND P1, PT, R38, 0x1, PT ;  /* 0x000000012600780c */ /* 0x000fe20003f26270 */
[----:B------:R-:W-:Y:S01]  /*bfb0*/  FMUL R228, R228, UR22 ;  /* 0x00000016e4e47c20 */ /* 0x000fe20008400000 */
[----:B------:R-:W-:Y:S01]  /*bfc0*/  FMUL R227, R227, UR22 ;  /* 0x00000016e3e37c20 */ /* 0x000fe20008400000 */
[----:B------:R-:W-:Y:S01]  /*bfd0*/  ISETP.GE.AND P0, PT, R38, 0x9, PT ;  /* 0x000000092600780c */ /* 0x000fe20003f06270 */
[----:B------:R-:W-:Y:S01]  /*bfe0*/  FMUL R226, R226, UR22 ;  /* 0x00000016e2e27c20 */ /* 0x000fe20008400000 */
[C---:B------:R-:W-:Y:S02]  /*bff0*/  ISETP.LT.OR P4, PT, R35.reuse, 0x1, !P1 ;  /* 0x000000012300780c */ /* 0x040fe40004f81670 */
[----:B------:R-:W-:Y:S02]  /*c000*/  ISETP.LT.OR P5, PT, R35, 0x2, !P1 ;  /* 0x000000022300780c */ /* 0x000fe40004fa1670 */
[----:B------:R-:W-:Y:S02]  /*c010*/  F2FP.SATFINITE.E4M3.F32.PACK_AB_MERGE_C R29, RZ, R228, RZ ;  /* 0x000000e4ff1d723e */ /* 0x000fe400048070ff */
[----:B------:R-:W-:-:S02]  /*c020*/  F2FP.SATFINITE.E4M3.F32.PACK_AB_MERGE_C R227, RZ, R227, RZ ;  /* 0x000000e3ffe3723e */ /* 0x000fc400048070ff */
[----:B------:R-:W-:Y:S01]  /*c030*/  ISETP.LT.OR P2, PT, R35, 0x1, !P0 ;  /* 0x000000012300780c */ /* 0x000fe20004741670 */
[----:B------:R-:W-:-:S04]  /*c040*/  FMUL R225, R225, UR22 ;  /* 0x00000016e1e17c20 */ /* 0x000fc80008400000 */
[----:B------:R0:W-:Y:S01]  /*c050*/  @!P4 STG.E.U8 desc[UR20][R24.64], R29 ;  /* 0x0000001d1800c986 */ /* 0x0001e2000c101114 */
[----:B------:R-:W-:-:S03]  /*c060*/  ISETP.LT.OR P4, PT, R35, 0x2, !P0 ;  /* 0x000000022300780c */ /* 0x000fc60004781670 */
[----:B------:R1:W-:Y:S01]  /*c070*/  @!P5 STG.E.U8 desc[UR20][R24.64+0x1], R227 ;  /* 0x000001e31800d986 */ /* 0x0003e2000c101114 */
[C---:B------:R-:W-:Y:S01]  /*c080*/  ISETP.LT.OR P5, PT, R35.reuse, 0x9, !P1 ;  /* 0x000000092300780c */ /* 0x040fe20004fa1670 */
[----:B------:R-:W-:Y:S01]  /*c090*/  FMUL R224, R224, UR22 ;  /* 0x00000016e0e07c20 */ /* 0x000fe20008400000 */
[----:B------:R-:W-:Y:S01]  /*c0a0*/  ISETP.LT.OR P6, PT, R35, 0xa, !P1 ;  /* 0x0000000a2300780c */ /* 0x000fe20004fc1670 */
[----:B------:R-:W-:Y:S01]  /*c0b0*/  FMUL R223, R223, UR22 ;  /* 0x00000016dfdf7c20 */ /* 0x000fe20008400000 */
[----:B------:R-:W-:Y:S02]  /*c0c0*/  F2FP.SATFINITE.E4M3.F32.PACK_AB_MERGE_C R31, RZ, R226, RZ ;  /* 0x000000e2ff1f723e */ /* 0x000fe400048070ff */
[----:B------:R-:W-:Y:S02]  /*c0d0*/  F2FP.SATFINITE.E4M3.F32.PACK_AB_MERGE_C R225, RZ, R225, RZ ;  /* 0x000000e1ffe1723e */ /* 0x000fe400048070ff */
[----:B0-----:R-:W-:Y:S01]  /*c0e0*/  F2FP.SATFINITE.E4M3.F32.PACK_AB_MERGE_C R29, RZ, R224, RZ ;  /* 0x000000e0ff1d723e */ /* 0x001fe200048070ff */
[----:B------:R-:W-:Y:S01]  /*c0f0*/  @!P2 STG.E.U8 desc[UR20][R26.64], R31 ;  /* 0x0000001f1a00a986 */ /* 0x000fe2000c101114 */
[----:B------:R-:W-:-:S02]  /*c100*/  F2FP.SATFINITE.E4M3.F32.PACK_AB_MERGE_C R223, RZ, R223, RZ ;  /* 0x000000dfffdf723e */ /* 0x000fc400048070ff */
[C---:B------:R-:W-:Y:S01]  /*c110*/  ISETP.LT.OR P2, PT, R35.reuse, 0x9, !P0 ;  /* 0x000000092300780c */ /* 0x040fe20004741670 */
[----:B------:R-:W-:Y:S01]  /*c120*/  @!P4 STG.E.U8 desc[UR20][R26.64+0x1], R225 ;  /* 0x000001e11a00c986 */ /* 0x000fe2000c101114 */
[----:B------:R-:W-:-:S03]  /*c130*/  ISETP.LT.OR P4, PT, R35, 0xa, !P0 ;  /* 0x0000000a2300780c */ /* 0x000fc60004781670 */
[----:B------:R0:W-:Y:S01]  /*c140*/  @!P5 STG.E.U8 desc[UR20][R24.64+0x8], R29 ;  /* 0x0000081d1800d986 */ /* 0x0001e2000c101114 */
[----:B------:R-:W-:Y:S01]  /*c150*/  ISETP.LT.OR P5, PT, R35, 0x11, !P1 ;  /* 0x000000112300780c */ /* 0x000fe20004fa1670 */
[----:B------:R-:W-:Y:S01]  /*c160*/  FMUL R222, R222, UR22 ;  /* 0x00000016dede7c20 */ /* 0x000fe20008400000 */
[----:B------:R-:W-:Y:S01]  /*c170*/  FMUL R221, R221, UR22 ;  /* 0x00000016dddd7c20 */ /* 0x000fe20008400000 */
[----:B------:R-:W-:Y:S01]  /*c180*/  FMUL R220, R220, UR22 ;  /* 0x00000016dcdc7c20 */ /* 0x000fe20008400000 */
[----:B------:R-:W-:Y:S01]  /*c190*/  @!P6 STG.E.U8 desc[UR20][R24.64+0x9], R223 ;  /* 0x000009df1800e986 */ /* 0x000fe2000c101114 */
[----:B------:R-:W-:Y:S01]  /*c1a0*/  ISETP.LT.OR P6, PT, R35, 0x12, !P1 ;  /* 0x000000122300780c */ /* 0x000fe20004fc1670 */
[----:B------:R-:W-:Y:S01]  /*c1b0*/  FMUL R219, R219, UR22 ;  /* 0x00000016dbdb7c20 */ /* 0x000fe20008400000 */
[----:B------:R-:W-:Y:S01]  /*c1c0*/  F2FP.SATFINITE.E4M3.F32.PACK_AB_MERGE_C R33, RZ, R222, RZ ;  /* 0x000000deff21723e */ /* 0x000fe200048070ff */
[----:B-1----:R-:W2:Y:S01]  /*c1d0*/  LDL.LU R227, [R1+0x8] ;  /* 0x0000080001e37983 */ /* 0x002ea20000300800 */
[----:B------:R-:W-:-:S02]  /*c1e0*/  F2FP.SATFINITE.E4M3.F32.PACK_AB_MERGE_C R221, RZ, R221, RZ ;  /* 0x000000ddffdd723e */ /* 0x000fc400048070ff */
[----:B0-----:R-:W-:Y:S01]  /*c1f0*/  F2FP.SATFINITE.E4M3.F32.PACK_AB_MERGE_C R29, RZ, R220, RZ ;  /* 0x000000dcff1d723e */ /* 0x001fe200048070ff */
[----:B------:R-:W3:Y:S04]  /*c200*/  LDL.LU R226, [R1+0x4] ;  /* 0x0000040001e27983 */ /* 0x000ee80000300800 */
[----:B------:R-:W4:Y:S01]  /*c210*/  LDL.LU R224, [R1] ;  /* 0x0000000001e07983 */ /* 0x000f220000300800 */
[----:B------:R-:W-:-:S03]  /*c220*/  F2FP.SATFINITE.E4M3.F32.PACK_AB_MERGE_C R219, RZ, R219, RZ ;  /* 0x000000dbffdb723e */ /* 0x000fc600048070ff */
[----:B------:R-:W-:Y:S01]  /*c230*/  @!P2 STG.E.U8 desc[UR20][R26.64+0x8], R33 ;  /* 0x000008211a00a986 */ /* 0x000fe2000c101114 */
[----:B------:R-:W-:-:S03]  /*c240*/  ISETP.LT.OR P2, PT, R35, 0x11, !P0 ;  /* 0x000000112300780c */ /* 0x000fc60004741670 */
        /* <DEDUP_REMOVED lines=11> */
[----:B------:R-:W-:Y:S01]  /*c300*/  FMUL R214, R214, UR22 ;  /* 0x00000016d6d67c20 */ /* 0x000fe20008400000 */
[----:B------:R-:W-:Y:S01]  /*c310*/  F2FP.SATFINITE.E4M3.F32.PACK_AB_MERGE_C R217, RZ, R217, RZ ;  /* 0x000000d9ffd9723e */ /* 0x000fe200048070ff */
[----:B------:R-:W-:Y:S01]  /*c320*/  FMUL R213, R213, UR22 ;  /* 0x00000016d5d57c20 */ /* 0x000fe20008400000 */
[----:B0-----:R-:W-:Y:S01]  /*c330*/  F2FP.SATFINITE.E4M3.F32.PACK_AB_MERGE_C R29, RZ, R216, RZ ;  /* 0x000000d8ff1d723e */ /* 0x001fe200048070ff */
[----:B------:R-:W-:Y:S01]  /*c340*/  @!P2 STG.E.U8 desc[UR20][R26.64+0x10], R31 ;  /* 0x0000101f1a00a986 */ /* 0x000fe2000c101114 */
[----:B------:R-:W-:-:S02]  /*c350*/  F2FP.SATFINITE.E4M3.F32.PACK_AB_MERGE_C R215, RZ, R215, RZ ;  /* 0x000000d7ffd7723e */ /* 0x000fc400048070ff */
[C---:B------:R-:W-:Y:S01]  /*c360*/  ISETP.LT.OR P2, PT, R35.reuse, 0x19, !P0 ;  /* 0x000000192300780c */ /* 0x040fe20004741670 */
[----:B------:R-:W-:Y:S01]  /*c370*/  @!P4 STG.E.U8 desc[UR20][R26.64+0x11], R217 ;  /* 0x000011d91a00c986 */ /* 0x000fe2000c101114 */
[----:B------:R-:W-:-:S03]  /*c380*/  ISETP.LT.OR P4, PT, R35, 0x1a, !P0 ;  /* 0x0000001a2300780c */ /* 0x000fc60004781670 */
[----:B------:R0:W-:Y:S01]  /*c390*/  @!P5 STG.E.U8 desc[UR20][R24.64+0x18], R29 ;  /* 0x0000181d1800d986 */ /* 0x0001e2000c101114 */
[C---:B------:R-:W-:Y:S01]  /*c3a0*/  ISETP.LT.OR P5, PT, R35.reuse, 0x21, !P1 ;  /* 0x000000212300780c */ /* 0x040fe20004fa1670 */
[----:B------:R-:W-:Y:S02]  /*c3b0*/  FMUL R212, R212, UR22 ;  /* 0x00000016d4d47c20 */ /* 0x000fe40008400000 */
[----:B------:R-:W-:Y:S01]  /*c3c0*/  @!P6 STG.E.U8 desc[UR20][R24.64+0x19], R215 ;  /* 0x000019d71800e986 */ /* 0x000fe2000c101114 */
[----:B------:R-:W-:Y:S01]  /*c3d0*/  ISETP.LT.OR P6, PT, R35, 0x22, !P1 ;  /* 0x000000222300780c */ /* 0x000fe20004fc1670 */
[----:B------:R-:W-:Y:S01]  /*c3e0*/  FMUL R211, R211, UR22 ;  /* 0x00000016d3d37c20 */ /* 0x000fe20008400000 */
[----:B------:R-:W-:Y:S01]  /*c3f0*/  F2FP.SATFINITE.E4M3.F32.PACK_AB_MERGE_C R33, RZ, R214, RZ ;  /* 0x000000d6ff21723e */ /* 0x000fe200048070ff */
[----:B------:R-:W-:Y:S01]  /*c400*/  FMUL R210, R210, UR22 ;  /* 0x00000016d2d27c20 */ /* 0x000fe20008400000 */
[----:B------:R-:W-:Y:S01]  /*c410*/  F2FP.SATFINITE.E4M3.F32.PACK_AB_MERGE_C R213, RZ, R213, RZ ;  /* 0x000000d5ffd5723e */ /* 0x000fe200048070ff */
[----:B------:R-:W-:Y:S01]  /*c420*/  FMUL R209, R209, UR22 ;  /* 0x00000016d1d17c20 */ /* 0x000fe20008400000 */
        /* <DEDUP_REMOVED lines=8> */
[----:B------:R-:W-:-:S03]  /*c4b0*/  ISETP.LT.OR P5, PT, R35, 0x29, !P1 ;  /* 0x000000292300780c */ /* 0x000fc60004fa1670 */
        /* <DEDUP_REMOVED lines=240> */
[----:B------:R1:W-:Y:S01]  /*d3c0*/  @!P6 STG.E.U8 desc[UR20][R24.64+0x99], R23 ;  /* 0x000099171800e986 */ /* 0x0003e2000c101114 */
        /* <DEDUP_REMOVED lines=11> */
[----:B------:R0:W-:Y:S01]  /*d480*/  @!P4 STG.E.U8 desc[UR20][R26.64+0x99], R21 ;  /* 0x000099151a00c986 */ /* 0x0001e2000c101114 */
[----:B------:R-:W-:-:S03]  /*d490*/  ISETP.LT.OR P4, PT, R35, 0xa2, !P0 ;  /* 0x000000a22300780c */ /* 0x000fc60004781670 */
[----:B------:R-:W-:Y:S01]  /*d4a0*/  @!P5 STG.E.U8 desc[UR20][R24.64+0xa0], R29 ;  /* 0x0000a01d1800d986 */ /* 0x000fe2000c101114 */
[----:B------:R-:W-:-:S03]  /*d4b0*/  ISETP.LT.OR P5, PT, R35, 0xa9, !P1 ;  /* 0x000000a92300780c */ /* 0x000fc60004fa1670 */
[----:B------:R2:W-:Y:S01]  /*d4c0*/  @!P6 STG.E.U8 desc[UR20][R24.64+0xa1], R19 ;  /* 0x0000a1131800e986 */ /* 0x0005e2000c101114 */
[----:B------:R-:W-:Y:S01]  /*d4d0*/  ISETP.LT.OR P6, PT, R35, 0xaa, !P1 ;  /* 0x000000aa2300780c */ /* 0x000fe20004fc1670 */
[----:B------:R-:W-:Y:S01]  /*d4e0*/  FMUL R15, R15, UR22 ;  /* 0x000000160f0f7c20 */ /* 0x000fe20008400000 */
[----:B-1----:R-:W-:Y:S01]  /*d4f0*/  F2FP.SATFINITE.E4M3.F32.PACK_AB_MERGE_C R23, RZ, R18, RZ ;  /* 0x00000012ff17723e */ /* 0x002fe200048070ff */
[----:B------:R-:W-:Y:S01]  /*d500*/  FMUL R14, R14, UR22 ;  /* 0x000000160e0e7c20 */ /* 0x000fe20008400000 */
[----:B------:R-:W-:Y:S01]  /*d510*/  F2FP.SATFINITE.E4M3.F32.PACK_AB_MERGE_C R17, RZ, R17, RZ ;  /* 0x00000011ff11723e */ /* 0x000fe200048070ff */
[----:B------:R-:W-:Y:S01]  /*d520*/  FMUL R13, R13, UR22 ;  /* 0x000000160d0d7c20 */ /* 0x000fe20008400000 */
[----:B0-----:R-:W-:Y:S01]  /*d530*/  F2FP.SATFINITE.E4M3.F32.PACK_AB_MERGE_C R21, RZ, R16, RZ ;  /* 0x00000010ff15723e */ /* 0x001fe200048070ff */
[----:B------:R-:W-:Y:S01]  /*d540*/  @!P2 STG.E.U8 desc[UR20][R26.64+0xa0], R23 ;  /* 0x0000a0171a00a986 */ /* 0x000fe2000c101114 */
[----:B------:R-:W-:Y:S02]  /*d550*/  F2FP.SATFINITE.E4M3.F32.PACK_AB_MERGE_C R15, RZ, R15, RZ ;  /* 0x0000000fff0f723e */ /* 0x000fe400048070ff */
[C---:B------:R-:W-:Y:S01]  /*d560*/  ISETP.LT.OR P2, PT, R35.reuse, 0xa9, !P0 ;  /* 0x000000a92300780c */ /* 0x040fe20004741670 */
[----:B------:R-:W-:Y:S01]  /*d570*/  @!P4 STG.E.U8 desc[UR20][R26.64+0xa1], R17 ;  /* 0x0000a1111a00c986 */ /* 0x000fe2000c101114 */
[----:B------:R-:W-:-:S03]  /*d580*/  ISETP.LT.OR P4, PT, R35, 0xaa, !P0 ;  /* 0x000000aa2300780c */ /* 0x000fc60004781670 */
[----:B------:R-:W-:Y:S01]  /*d590*/  @!P5 STG.E.U8 desc[UR20][R24.64+0xa8], R21 ;  /* 0x0000a8151800d986 */ /* 0x000fe2000c101114 */
[C---:B------:R-:W-:Y:S01]  /*d5a0*/  ISETP.LT.OR P5, PT, R35.reuse, 0xb1, !P1 ;  /* 0x000000b12300780c */ /* 0x040fe20004fa1670 */
[----:B------:R-:W-:Y:S02]  /*d5b0*/  FMUL R12, R12, UR22 ;  /* 0x000000160c0c7c20 */ /* 0x000fe40008400000 */
[----:B------:R0:W-:Y:S01]  /*d5c0*/  @!P6 STG.E.U8 desc[UR20][R24.64+0xa9], R15 ;  /* 0x0000a90f1800e986 */ /* 0x0001e2000c101114 */
[----:B------:R-:W-:Y:S01]  /*d5d0*/  ISETP.LT.OR P6, PT, R35, 0xb2, !P1 ;  /* 0x000000b22300780c */ /* 0x000fe20004fc1670 */
[----:B------:R-:W-:Y:S01]  /*d5e0*/  FMUL R11, R11, UR22 ;  /* 0x000000160b0b7c20 */ /* 0x000fe20008400000 */
[----:B--2---:R-:W-:Y:S01]  /*d5f0*/  F2FP.SATFINITE.E4M3.F32.PACK_AB_MERGE_C R19, RZ, R14, RZ ;  /* 0x0000000eff13723e */ /* 0x004fe200048070ff */
[----:B------:R-:W2:Y:S01]  /*d600*/  LDL.LU R223, [R1+0x18] ;  /* 0x0000180001df7983 */ /* 0x000ea20000300800 */
[----:B------:R-:W-:Y:S02]  /*d610*/  F2FP.SATFINITE.E4M3.F32.PACK_AB_MERGE_C R13, RZ, R13, RZ ;  /* 0x0000000dff0d723e */ /* 0x000fe400048070ff */
[----:B------:R-:W-:Y:S01]  /*d620*/  F2FP.SATFINITE.E4M3.F32.PACK_AB_MERGE_C R11, RZ, R11, RZ ;  /* 0x0000000bff0b723e */ /* 0x000fe200048070ff */
[----:B------:R-:W-:Y:S01]  /*d630*/  @!P2 STG.E.U8 desc[UR20][R26.64+0xa8], R19 ;  /* 0x0000a8131a00a986 */ /* 0x000fe2000c101114 */
[----:B0-----:R-:W-:-:S03]  /*d640*/  F2FP.SATFINITE.E4M3.F32.PACK_AB_MERGE_C R15, RZ, R12, RZ ;  /* 0x0000000cff0f723e */ /* 0x001fc600048070ff */
[----:B------:R0:W-:Y:S01]  /*d650*/  @!P4 STG.E.U8 desc[UR20][R26.64+0xa9], R13 ;  /* 0x0000a90d1a00c986 */ /* 0x0001e2000c101114 */
[C---:B------:R-:W-:Y:S02]  /*d660*/  ISETP.LT.OR P2, PT, R35.reuse, 0xb1, !P0 ;  /* 0x000000b12300780c */ /* 0x040fe40004741670 */
[C---:B------:R-:W-:Y:S01]  /*d670*/  ISETP.LT.OR P4, PT, R35.reuse, 0xb2, !P0 ;  /* 0x000000b22300780c */ /* 0x040fe20004781670 */
[----:B------:R-:W-:Y:S01]  /*d680*/  @!P5 STG.E.U8 desc[UR20][R24.64+0xb0], R15 ;  /* 0x0000b00f1800d986 */ /* 0x000fe2000c101114 */
[----:B------:R-:W-:Y:S01]  /*d690*/  ISETP.LT.OR P5, PT, R35, 0xb9, !P1 ;  /* 0x000000b92300780c */ /* 0x000fe20004fa1670 */
[----:B------:R-:W-:Y:S01]  /*d6a0*/  FMUL R10, R10, UR22 ;  /* 0x000000160a0a7c20 */ /* 0x000fe20008400000 */
[----:B------:R-:W-:Y:S01]  /*d6b0*/  FMUL R9, R9, UR22 ;  /* 0x0000001609097c20 */ /* 0x000fe20008400000 */
[----:B------:R-:W2:Y:S01]  /*d6c0*/  LDL.LU R222, [R1+0x14] ;  /* 0x0000140001de7983 */ /* 0x000ea20000300800 */
[----:B------:R-:W-:-:S03]  /*d6d0*/  FMUL R8, R8, UR22 ;  /* 0x0000001608087c20 */ /* 0x000fc60008400000 */
[----:B------:R-:W2:Y:S01]  /*d6e0*/  LDL.LU R220, [R1+0x10] ;  /* 0x0000100001dc7983 */ /* 0x000ea20000300800 */
[----:B------:R-:W-:-:S03]  /*d6f0*/  F2FP.SATFINITE.E4M3.F32.PACK_AB_MERGE_C R17, RZ, R10, RZ ;  /* 0x0000000aff11723e */ /* 0x000fc600048070ff */
[----:B------:R-:W2:Y:S01]  /*d700*/  LDL.LU R221, [R1+0xc] ;  /* 0x00000c0001dd7983 */ /* 0x000ea20000300800 */
[----:B------:R-:W-:Y:S01]  /*d710*/  F2FP.SATFINITE.E4M3.F32.PACK_AB_MERGE_C R9, RZ, R9, RZ ;  /* 0x00000009ff09723e */ /* 0x000fe200048070ff */
[----:B------:R-:W-:Y:S01]  /*d720*/  FMUL R7, R7, UR22 ;  /* 0x0000001607077c20 */ /* 0x000fe20008400000 */
[----:B0-----:R-:W-:Y:S01]  /*d730*/  F2FP.SATFINITE.E4M3.F32.PACK_AB_MERGE_C R13, RZ, R8, RZ ;  /* 0x00000008ff0d723e */ /* 0x001fe200048070ff */
[----:B------:R0:W-:Y:S01]  /*d740*/  @!P6 STG.E.U8 desc[UR20][R24.64+0xb1], R11 ;  /* 0x0000b10b1800e986 */ /* 0x0001e2000c101114 */
[----:B------:R-:W-:Y:S01]  /*d750*/  ISETP.LT.OR P6, PT, R35, 0xba, !P1 ;  /* 0x000000ba2300780c */ /* 0x000fe20004fc1670 */
[----:B-----5:R-:W-:Y:S01]  /*d760*/  FMUL R2, R2, UR22 ;  /* 0x0000001602027c20 */ /* 0x020fe20008400000 */
[----:B------:R-:W-:Y:S01]  /*d770*/  F2FP.SATFINITE.E4M3.F32.PACK_AB_MERGE_C R7, RZ, R7, RZ ;  /* 0x00000007ff07723e */ /* 0x000fe200048070ff */
[----:B------:R-:W-:Y:S01]  /*d780*/  @!P2 STG.E.U8 desc[UR20][R26.64+0xb0], R17 ;  /* 0x0000b0111a00a986 */ /* 0x000fe2000c101114 */
[----:B------:R-:W-:Y:S01]  /*d790*/  FMUL R3, R3, UR22 ;  /* 0x0000001603037c20 */ /* 0x000fe20008400000 */
[----:B------:R-:W-:Y:S01]  /*d7a0*/  FMUL R4, R4, UR22 ;  /* 0x0000001604047c20 */ /* 0x000fe20008400000 */
[C---:B------:R-:W-:Y:S01]  /*d7b0*/  ISETP.LT.OR P2, PT, R35.reuse, 0xb9, !P0 ;  /* 0x000000b92300780c */ /* 0x040fe20004741670 */
[----:B------:R1:W-:Y:S01]  /*d7c0*/  @!P4 STG.E.U8 desc[UR20][R26.64+0xb1], R9 ;  /* 0x0000b1091a00c986 */ /* 0x0003e2000c101114 */
[----:B------:R-:W-:Y:S01]  /*d7d0*/  ISETP.LT.OR P4, PT, R35, 0xba, !P0 ;  /* 0x000000ba2300780c */ /* 0x000fe20004781670 */
[----:B------:R-:W-:Y:S01]  /*d7e0*/  FMUL R6, R6, UR22 ;  /* 0x0000001606067c20 */ /* 0x000fe20008400000 */
[----:B------:R-:W-:Y:S01]  /*d7f0*/  FMUL R5, R5, UR22 ;  /* 0x0000001605057c20 */ /* 0x000fe20008400000 */
[----:B------:R3:W-:Y:S01]  /*d800*/  @!P5 STG.E.U8 desc[UR20][R24.64+0xb8], R13 ;  /* 0x0000b80d1800d986 */ /* 0x0007e2000c101114 */
[----:B------:R-:W-:Y:S01]  /*d810*/  ISETP.LT.OR P5, PT, R35, 0xc1, !P1 ;  /* 0x000000c12300780c */ /* 0x000fe20004fa1670 */
[----:B------:R-:W-:Y:S01]  /*d820*/  FMUL R0, R0, UR22 ;  /* 0x0000001600007c20 */ /* 0x000fe20008400000 */
[----:B0-----:R-:W-:Y:S01]  /*d830*/  F2FP.SATFINITE.E4M3.F32.PACK_AB_MERGE_C R11, RZ, R6, RZ ;  /* 0x00000006ff0b723e */ /* 0x001fe200048070ff */
[----:B------:R-:W2:Y:S01]  /*d840*/  LDL.LU R225, [R1+0x1c] ;  /* 0x00001c0001e17983 */ /* 0x000ea20000300800 */
[----:B------:R-:W-:-:S03]  /*d850*/  F2FP.SATFINITE.E4M3.F32.PACK_AB_MERGE_C R5, RZ, R5, RZ ;  /* 0x00000005ff05723e */ /* 0x000fc600048070ff */
[----:B------:R0:W-:Y:S01]  /*d860*/  @!P6 STG.E.U8 desc[UR20][R24.64+0xb9], R7 ;  /* 0x0000b9071800e986 */ /* 0x0001e2000c101114 */
[----:B-1----:R-:W-:Y:S01]  /*d870*/  F2FP.SATFINITE.E4M3.F32.PACK_AB_MERGE_C R9, RZ, R4, RZ ;  /* 0x00000004ff09723e */ /* 0x002fe200048070ff */
[----:B------:R-:W-:Y:S01]  /*d880*/  FMUL R4, R227, UR22 ;  /* 0x00000016e3047c20 */ /* 0x000fe20008400000 */
[C---:B------:R-:W-:Y:S01]  /*d890*/  ISETP.LT.OR P6, PT, R35.reuse, 0xc2, !P1 ;  /* 0x000000c22300780c */ /* 0x040fe20004fc1670 */
[----:B------:R-:W-:Y:S01]  /*d8a0*/  @!P2 STG.E.U8 desc[UR20][R26.64+0xb8], R11 ;  /* 0x0000b80b1a00a986 */ /* 0x000fe2000c101114 */
[----:B---3--:R-:W-:Y:S01]  /*d8b0*/  F2FP.SATFINITE.E4M3.F32.PACK_AB_MERGE_C R13, RZ, R2, RZ ;  /* 0x00000002ff0d723e */ /* 0x008fe200048070ff */
[----:B----4-:R-:W-:Y:S01]  /*d8c0*/  FMUL R2, R224, UR22 ;  /* 0x00000016e0027c20 */ /* 0x010fe20008400000 */
[----:B------:R-:W-:Y:S01]  /*d8d0*/  ISETP.LT.OR P2, PT, R35, 0xc1, !P0 ;  /* 0x000000c12300780c */ /* 0x000fe20004741670 */
[----:B------:R-:W3:Y:S01]  /*d8e0*/  LDL.LU R224, [R1+0x20] ;  /* 0x0000200001e07983 */ /* 0x000ee20000300800 */
[----:B0-----:R-:W-:Y:S01]  /*d8f0*/  F2FP.SATFINITE.E4M3.F32.PACK_AB_MERGE_C R7, RZ, R3, RZ ;  /* 0x00000003ff07723e */ /* 0x001fe200048070ff */
[----:B------:R-:W-:-:S02]  /*d900*/  FMUL R3, R226, UR22 ;  /* 0x00000016e2037c20 */ /* 0x000fc40008400000 */
[----:B------:R0:W-:Y:S01]  /*d910*/  @!P4 STG.E.U8 desc[UR20][R26.64+0xb9], R5 ;  /* 0x0000b9051a00c986 */ /* 0x0001e2000c101114 */
[----:B------:R-:W-:-:S03]  /*d920*/  ISETP.LT.OR P4, PT, R35, 0xc2, !P0 ;  /* 0x000000c22300780c */ /* 0x000fc60004781670 */
[----:B------:R-:W4:Y:S04]  /*d930*/  LDL.LU R226, [R1+0x24] ;  /* 0x0000240001e27983 */ /* 0x000f280000300800 */
[----:B------:R-:W4:Y:S04]  /*d940*/  LDL.LU R227, [R1+0x28] ;  /* 0x0000280001e37983 */ /* 0x000f280000300800 */
[----:B------:R-:W-:Y:S01]  /*d950*/  @!P5 STG.E.U8 desc[UR20][R24.64+0xc0], R9 ;  /* 0x0000c0091800d986 */ /* 0x000fe2000c101114 */
[C---:B------:R-:W-:Y:S02]  /*d960*/  ISETP.LT.OR P5, PT, R35.reuse, 0xc9, !P1 ;  /* 0x000000c92300780c */ /* 0x040fe40004fa1670 */
[----:B0-----:R-:W-:Y:S01]  /*d970*/  F2FP.SATFINITE.E4M3.F32.PACK_AB_MERGE_C R5, RZ, R0, RZ ;  /* 0x00000000ff05723e */ /* 0x001fe200048070ff */
[----:B------:R0:W-:Y:S01]  /*d980*/  @!P6 STG.E.U8 desc[UR20][R24.64+0xc1], R7 ;  /* 0x0000c1071800e986 */ /* 0x0001e2000c101114 */
[----:B------:R-:W-:-:S03]  /*d990*/  ISETP.LT.OR P6, PT, R35, 0xca, !P1 ;  /* 0x000000ca2300780c */ /* 0x000fc60004fc1670 */
[----:B------:R-:W-:Y:S01]  /*d9a0*/  @!P2 STG.E.U8 desc[UR20][R26.64+0xc0], R13 ;  /* 0x0000c00d1a00a986 */ /* 0x000fe2000c101114 */
[----:B------:R-:W-:-:S03]  /*d9b0*/  ISETP.LT.OR P2, PT, R35, 0xc9, !P0 ;  /* 0x000000c92300780c */ /* 0x000fc60004741670 */
[----:B------:R1:W-:Y:S01]  /*d9c0*/  @!P4 STG.E.U8 desc[UR20][R26.64+0xc1], R5 ;  /* 0x0000c1051a00c986 */ /* 0x0003e2000c101114 */
[----:B0-----:R-:W-:Y:S02]  /*d9d0*/  F2FP.SATFINITE.E4M3.F32.PACK_AB_MERGE_C R7, RZ, R2, RZ ;  /* 0x00000002ff07723e */ /* 0x001fe400048070ff */
[----:B------:R-:W-:-:S03]  /*d9e0*/  ISETP.LT.OR P4, PT, R35, 0xca, !P0 ;  /* 0x000000ca2300780c */ /* 0x000fc60004781670 */
[----:B------:R0:W-:Y:S01]  /*d9f0*/  @!P5 STG.E.U8 desc[UR20][R24.64+0xc8], R7 ;  /* 0x0000c8071800d986 */ /* 0x0001e2000c101114 */
[----:B------:R-:W-:Y:S02]  /*da00*/  ISETP.LT.OR P5, PT, R35, 0xd1, !P1 ;  /* 0x000000d12300780c */ /* 0x000fe40004fa1670 */
[----:B------:R-:W-:Y:S02]  /*da10*/  F2FP.SATFINITE.E4M3.F32.PACK_AB_MERGE_C R9, RZ, R3, RZ ;  /* 0x00000003ff09723e */ /* 0x000fe400048070ff */
[----:B------:R-:W-:-:S03]  /*da20*/  F2FP.SATFINITE.E4M3.F32.PACK_AB_MERGE_C R11, RZ, R4, RZ ;  /* 0x00000004ff0b723e */ /* 0x000fc600048070ff */
[----:B------:R0:W-:Y:S04]  /*da30*/  @!P6 STG.E.U8 desc[UR20][R24.64+0xc9], R9 ;  /* 0x0000c9091800e986 */ /* 0x0001e8000c101114 */
[----:B------:R-:W-:Y:S01]  /*da40*/  @!P2 STG.E.U8 desc[UR20][R26.64+0xc8], R11 ;  /* 0x0000c80b1a00a986 */ /* 0x000fe2000c101114 */
[----:B--2---:R-:W-:Y:S01]  /*da50*/  FMUL R2, R220, UR22 ;  /* 0x00000016dc027c20 */ /* 0x004fe20008400000 */
[----:B------:R-:W-:Y:S02]  /*da60*/  FMUL R0, R221, UR22 ;  /* 0x00000016dd007c20 */ /* 0x000fe40008400000 */
[----:B------:R-:W2:Y:S03]  /*da70*/  LDL.LU R221, [R1+0x2c] ;  /* 0x00002c0001dd7983 */ /* 0x000ea60000300800 */
[----:B-1----:R-:W-:Y:S01]  /*da80*/  F2FP.SATFINITE.E4M3.F32.PACK_AB_MERGE_C R5, RZ, R0, RZ ;  /* 0x00000000ff05723e */ /* 0x002fe200048070ff */
[----:B------:R-:W2:Y:S01]  /*da90*/  LDL.LU R220, [R1+0x30] ;  /* 0x0000300001dc7983 */ /* 0x000ea20000300800 */
[----:B------:R-:W-:Y:S01]  /*daa0*/  FMUL R0, R223, UR22 ;  /* 0x00000016df007c20 */ /* 0x000fe20008400000 */
[----:B------:R-:W-:Y:S01]  /*dab0*/  FMUL R3, R222, UR22 ;  /* 0x00000016de037c20 */ /* 0x000fe20008400000 */
[----:B0-----:R-:W-:Y:S01]  /*dac0*/  F2FP.SATFINITE.E4M3.F32.PACK_AB_MERGE_C R7, RZ, R2, RZ ;  /* 0x00000002ff07723e */ /* 0x001fe200048070ff */
[----:B------:R-:W2:Y:S02]  /*dad0*/  LDL.LU R222, [R1+0x34] ;  /* 0x0000340001de7983 */ /* 0x000ea40000300800 */
[----:B------:R-:W-:-:S02]  /*dae0*/  F2FP.SATFINITE.E4M3.F32.PACK_AB_MERGE_C R13, RZ, R0, RZ ;  /* 0x00000000ff0d723e */ /* 0x000fc400048070ff */
[----:B------:R-:W2:Y:S01]  /*daf0*/  LDL.LU R223, [R1+0x38] ;  /* 0x0000380001df7983 */ /* 0x000ea20000300800 */
[----:B------:R-:W-:Y:S01]  /*db00*/  F2FP.SATFINITE.E4M3.F32.PACK_AB_MERGE_C R9, RZ, R3, RZ ;  /* 0x00000003ff09723e */ /* 0x000fe200048070ff */
[----:B------:R-:W-:Y:S02]  /*db10*/  FMUL R2, R225, UR22 ;  /* 0x00000016e1027c20 */ /* 0x000fe40008400000 */
[----:B------:R-:W2:Y:S04]  /*db20*/  LDL.LU R225, [R1+0x3c] ;  /* 0x00003c0001e17983 */ /* 0x000ea80000300800 */
[----:B------:R-:W-:Y:S01]  /*db30*/  @!P4 STG.E.U8 desc[UR20][R26.64+0xc9], R5 ;  /* 0x0000c9051a00c986 */ /* 0x000fe2000c101114 */
[----:B---3--:R-:W-:-:S03]  /*db40*/  FMUL R0, R224, UR22 ;  /* 0x00000016e0007c20 */ /* 0x008fc60008400000 */
[----:B------:R0:W-:Y:S04]  /*db50*/  @!P5 STG.E.U8 desc[UR20][R24.64+0xd0], R7 ;  /* 0x0000d0071800d986 */ /* 0x0001e8000c101114 */
[----:B------:R-:W3:Y:S01]  /*db60*/  LDL.LU R224, [R1+0x40] ;  /* 0x0000400001e07983 */ /* 0x000ee20000300800 */
[----:B----4-:R-:W-:-:S03]  /*db70*/  FMUL R3, R226, UR22 ;  /* 0x00000016e2037c20 */ /* 0x010fc60008400000 */
[----:B------:R-:W4:Y:S01]  /*db80*/  LDL.LU R226, [R1+0x44] ;  /* 0x0000440001e27983 */ /* 0x000f220000300800 */
[----:B0-----:R-:W-:Y:S01]  /*db90*/  F2FP.SATFINITE.E4M3.F32.PACK_AB_MERGE_C R7, RZ, R0, RZ ;  /* 0x00000000ff07723e */ /* 0x001fe200048070ff */
[----:B------:R-:W-:Y:S02]  /*dba0*/  FMUL R0, R227, UR22 ;  /* 0x00000016e3007c20 */ /* 0x000fe40008400000 */
[----:B------:R-:W4:Y:S01]  /*dbb0*/  LDL.LU R227, [R1+0x48] ;  /* 0x0000480001e37983 */ /* 0x000f220000300800 */
[C---:B------:R-:W-:Y:S02]  /*dbc0*/  ISETP.LT.OR P6, PT, R35.reuse, 0xd2, !P1 ;  /* 0x000000d22300780c */ /* 0x040fe40004fc1670 */
[C---:B------:R-:W-:Y:S01]  /*dbd0*/  ISETP.LT.OR P4, PT, R35.reuse, 0xd2, !P0 ;  /* 0x000000d22300780c */ /* 0x040fe20004781670 */
[----:B------:R-:W4:Y:S01]  /*dbe0*/  LDL.LU R219, [R1+0x4c] ;  /* 0x00004c0001db7983 */ /* 0x000f220000300800 */
[----:B------:R-:W-:Y:S02]  /*dbf0*/  F2FP.SATFINITE.E4M3.F32.PACK_AB_MERGE_C R5, RZ, R2, RZ ;  /* 0x00000002ff05723e */ /* 0x000fe400048070ff */
[----:B------:R-:W-:-:S02]  /*dc00*/  ISETP.LT.OR P2, PT, R35, 0xd1, !P0 ;  /* 0x000000d12300780c */ /* 0x000fc40004741670 */
[----:B------:R-:W-:Y:S02]  /*dc10*/  ISETP.LT.OR P5, PT, R35, 0xd9, !P1 ;  /* 0x000000d92300780c */ /* 0x000fe40004fa1670 */
[----:B------:R-:W-:-:S03]  /*dc20*/  F2FP.SATFINITE.E4M3.F32.PACK_AB_MERGE_C R11, RZ, R0, RZ ;  /* 0x00000000ff0b723e */ /* 0x000fc600048070ff */
[----:B------:R0:W-:Y:S01]  /*dc30*/  @!P6 STG.E.U8 desc[UR20][R24.64+0xd1], R9 ;  /* 0x0000d1091800e986 */ /* 0x0001e2000c101114 */
[----:B------:R-:W-:-:S03]  /*dc40*/  ISETP.LT.OR P6, PT, R35, 0xda, !P1 ;  /* 0x000000da2300780c */ /* 0x000fc60004fc1670 */
[----:B------:R1:W-:Y:S01]  /*dc50*/  @!P4 STG.E.U8 desc[UR20][R26.64+0xd1], R5 ;  /* 0x0000d1051a00c986 */ /* 0x0003e2000c101114 */
[----:B------:R-:W-:-:S03]  /*dc60*/  ISETP.LT.OR P4, PT, R35, 0xda, !P0 ;  /* 0x000000da2300780c */ /* 0x000fc60004781670 */
[----:B------:R-:W-:Y:S01]  /*dc70*/  @!P2 STG.E.U8 desc[UR20][R26.64+0xd0], R13 ;  /* 0x0000d00d1a00a986 */ /* 0x000fe2000c101114 */
[----:B0-----:R-:W-:-:S03]  /*dc80*/  F2FP.SATFINITE.E4M3.F32.PACK_AB_MERGE_C R9, RZ, R3, RZ ;  /* 0x00000003ff09723e */ /* 0x001fc600048070ff */
[----:B------:R0:W-:Y:S04]  /*dc90*/  @!P5 STG.E.U8 desc[UR20][R24.64+0xd8], R7 ;  /* 0x0000d8071800d986 */ /* 0x0001e8000c101114 */
[----:B------:R0:W-:Y:S01]  /*dca0*/  @!P6 STG.E.U8 desc[UR20][R24.64+0xd9], R9 ;  /* 0x0000d9091800e986 */ /* 0x0001e2000c101114 */
[----:B--2---:R-:W-:-:S03]  /*dcb0*/  FMUL R0, R221, UR22 ;  /* 0x00000016dd007c20 */ /* 0x004fc60008400000 */
[----:B------:R-:W2:Y:S01]  /*dcc0*/  LDL.LU R221, [R1+0x50] ;  /* 0x0000500001dd7983 */ /* 0x000ea20000300800 */
[----:B------:R-:W-:-:S03]  /*dcd0*/  FMUL R2, R220, UR22 ;  /* 0x00000016dc027c20 */ /* 0x000fc60008400000 */
[----:B------:R-:W2:Y:S01]  /*dce0*/  LDL.LU R220, [R1+0x54] ;  /* 0x0000540001dc7983 */ /* 0x000ea20000300800 */
[----:B-1----:R-:W-:Y:S01]  /*dcf0*/  F2FP.SATFINITE.E4M3.F32.PACK_AB_MERGE_C R5, RZ, R0, RZ ;  /* 0x00000000ff05723e */ /* 0x002fe200048070ff */
[----:B------:R-:W-:Y:S02]  /*dd00*/  FMUL R3, R222, UR22 ;  /* 0x00000016de037c20 */ /* 0x000fe40008400000 */
[----:B------:R-:W2:Y:S01]  /*dd10*/  LDL.LU R222, [R1+0x58] ;  /* 0x0000580001de7983 */ /* 0x000ea20000300800 */
[----:B0-----:R-:W-:Y:S01]  /*dd20*/  F2FP.SATFINITE.E4M3.F32.PACK_AB_MERGE_C R7, RZ, R2, RZ ;  /* 0x00000002ff07723e */ /* 0x001fe200048070ff */
[----:B------:R-:W-:Y:S01]  /*dd30*/  FMUL R4, R223, UR22 ;  /* 0x00000016df047c20 */ /* 0x000fe20008400000 */
[----:B------:R-:W-:Y:S01]  /*dd40*/  F2FP.SATFINITE.E4M3.F32.PACK_AB_MERGE_C R9, RZ, R3, RZ ;  /* 0x00000003ff09723e */ /* 0x000fe200048070ff */
[----:B------:R-:W2:Y:S01]  /*dd50*/  LDL.LU R223, [R1+0x5c] ;  /* 0x00005c0001df7983 */ /* 0x000ea20000300800 */
[----:B------:R-:W-:-:S03]  /*dd60*/  FMUL R0, R225, UR22 ;  /* 0x00000016e1007c20 */ /* 0x000fc60008400000 */
[----:B------:R0:W-:Y:S04]  /*dd70*/  @!P4 STG.E.U8 desc[UR20][R26.64+0xd9], R5 ;  /* 0x0000d9051a00c986 */ /* 0x0001e8000c101114 */
[----:B------:R-:W2:Y:S01]  /*dd80*/  LDL.LU R225, [R1+0x60] ;  /* 0x0000600001e17983 */ /* 0x000ea20000300800 */
[----:B0-----:R-:W-:Y:S01]  /*dd90*/  F2FP.SATFINITE.E4M3.F32.PACK_AB_MERGE_C R5, RZ, R0, RZ ;  /* 0x00000000ff05723e */ /* 0x001fe200048070ff */
[----:B---3--:R-:W-:Y:S02]  /*dda0*/  FMUL R2, R224, UR22 ;  /* 0x00000016e0027c20 */ /* 0x008fe40008400000 */
[----:B------:R-:W3:Y:S01]  /*ddb0*/  LDL.LU R224, [R1+0x64] ;  /* 0x0000640001e07983 */ /* 0x000ee20000300800 */
[----:B----4-:R-:W-:-:S03]  /*ddc0*/  FMUL R3, R226, UR22 ;  /* 0x00000016e2037c20 */ /* 0x010fc60008400000 */
[----:B------:R-:W4:Y:S01]  /*ddd0*/  LDL.LU R226, [R1+0x68] ;  /* 0x0000680001e27983 */ /* 0x000f220000300800 */
[----:B------:R-:W-:-:S03]  /*dde0*/  FMUL R0, R227, UR22 ;  /* 0x00000016e3007c20 */ /* 0x000fc60008400000 */
[----:B------:R-:W4:Y:S01]  /*ddf0*/  LDL.LU R227, [R1+0x6c] ;  /* 0x00006c0001e37983 */ /* 0x000f220000300800 */
[C---:B------:R-:W-:Y:S02]  /*de00*/  ISETP.LT.OR P2, PT, R35.reuse, 0xd9, !P0 ;  /* 0x000000d92300780c */ /* 0x040fe40004741670 */
[C---:B------:R-:W-:Y:S02]  /*de10*/  ISETP.LT.OR P5, PT, R35.reuse, 0xe1, !P1 ;  /* 0x000000e12300780c */ /* 0x040fe40004fa1670 */
[C---:B------:R-:W-:Y:S02]  /*de20*/  ISETP.LT.OR P6, PT, R35.reuse, 0xe2, !P1 ;  /* 0x000000e22300780c */ /* 0x040fe40004fc1670 */
[----:B------:R-:W-:-:S07]  /*de30*/  ISETP.LT.OR P4, PT, R35, 0xe2, !P0 ;  /* 0x000000e22300780c */ /* 0x000fce0004781670 */
[----:B------:R-:W-:Y:S01]  /*de40*/  @!P2 STG.E.U8 desc[UR20][R26.64+0xd8], R11 ;  /* 0x0000d80b1a00a986 */ /* 0x000fe2000c101114 */
[----:B------:R-:W-:-:S03]  /*de50*/  ISETP.LT.OR P2, PT, R35, 0xe1, !P0 ;  /* 0x000000e12300780c */ /* 0x000fc60004741670 */
[----:B------:R0:W-:Y:S01]  /*de60*/  @!P5 STG.E.U8 desc[UR20][R24.64+0xe0], R7 ;  /* 0x0000e0071800d986 */ /* 0x0001e2000c101114 */
[----:B------:R-:W-:-:S03]  /*de70*/  ISETP.LT.OR P5, PT, R35, 0xe9, !P1 ;  /* 0x000000e92300780c */ /* 0x000fc60004fa1670 */
[----:B------:R1:W-:Y:S01]  /*de80*/  @!P6 STG.E.U8 desc[UR20][R24.64+0xe1], R9 ;  /* 0x0000e1091800e986 */ /* 0x0003e2000c101114 */
[----:B------:R-:W-:Y:S02]  /*de90*/  ISETP.LT.OR P6, PT, R35, 0xea, !P1 ;  /* 0x000000ea2300780c */ /* 0x000fe40004fc1670 */
[----:B------:R-:W-:Y:S01]  /*dea0*/  F2FP.SATFINITE.E4M3.F32.PACK_AB_MERGE_C R13, RZ, R4, RZ ;  /* 0x00000004ff0d723e */ /* 0x000fe200048070ff */
[----:B------:R1:W-:Y:S01]  /*deb0*/  @!P4 STG.E.U8 desc[UR20][R26.64+0xe1], R5 ;  /* 0x0000e1051a00c986 */ /* 0x0003e2000c101114 */
[----:B0-----:R-:W-:-:S03]  /*dec0*/  F2FP.SATFINITE.E4M3.F32.PACK_AB_MERGE_C R7, RZ, R2, RZ ;  /* 0x00000002ff07723e */ /* 0x001fc600048070ff */
[----:B------:R-:W-:Y:S01]  /*ded0*/  @!P2 STG.E.U8 desc[UR20][R26.64+0xe0], R13 ;  /* 0x0000e00d1a00a986 */ /* 0x000fe2000c101114 */
[----:B-1----:R-:W-:-:S03]  /*dee0*/  F2FP.SATFINITE.E4M3.F32.PACK_AB_MERGE_C R9, RZ, R3, RZ ;  /* 0x00000003ff09723e */ /* 0x002fc600048070ff */
[----:B------:R0:W-:Y:S01]  /*def0*/  @!P5 STG.E.U8 desc[UR20][R24.64+0xe8], R7 ;  /* 0x0000e8071800d986 */ /* 0x0001e2000c101114 */
[C---:B------:R-:W-:Y:S02]  /*df00*/  ISETP.LT.OR P2, PT, R35.reuse, 0xe9, !P0 ;  /* 0x000000e92300780c */ /* 0x040fe40004741670 */
[C---:B------:R-:W-:Y:S01]  /*df10*/  ISETP.LT.OR P4, PT, R35.reuse, 0xea, !P0 ;  /* 0x000000ea2300780c */ /* 0x040fe20004781670 */
[----:B------:R1:W-:Y:S01]  /*df20*/  @!P6 STG.E.U8 desc[UR20][R24.64+0xe9], R9 ;  /* 0x0000e9091800e986 */ /* 0x0003e2000c101114 */
[----:B------:R-:W-:Y:S01]  /*df30*/  ISETP.LT.OR P5, PT, R35, 0xf1, !P1 ;  /* 0x000000f12300780c */ /* 0x000fe20004fa1670 */
[----:B------:R-:W-:Y:S01]  /*df40*/  FMUL R2, R219, UR22 ;  /* 0x00000016db027c20 */ /* 0x000fe20008400000 */
[----:B------:R-:W-:Y:S02]  /*df50*/  ISETP.LT.OR P6, PT, R35, 0xf2, !P1 ;  /* 0x000000f22300780c */ /* 0x000fe40004fc1670 */
[----:B------:R-:W-:Y:S02]  /*df60*/  F2FP.SATFINITE.E4M3.F32.PACK_AB_MERGE_C R11, RZ, R0, RZ ;  /* 0x00000000ff0b723e */ /* 0x000fe400048070ff */
[----:B------:R-:W-:-:S03]  /*df70*/  F2FP.SATFINITE.E4M3.F32.PACK_AB_MERGE_C R5, RZ, R2, RZ ;  /* 0x00000002ff05723e */ /* 0x000fc600048070ff */
[----:B------:R-:W-:Y:S01]  /*df80*/  @!P2 STG.E.U8 desc[UR20][R26.64+0xe8], R11 ;  /* 0x0000e80b1a00a986 */ /* 0x000fe2000c101114 */
[----:B------:R-:W-:-:S03]  /*df90*/  ISETP.LT.OR P2, PT, R35, 0xf1, !P0 ;  /* 0x000000f12300780c */ /* 0x000fc60004741670 */
[----:B------:R-:W-:Y:S01]  /*dfa0*/  @!P4 STG.E.U8 desc[UR20][R26.64+0xe9], R5 ;  /* 0x0000e9051a00c986 */ /* 0x000fe2000c101114 */
[C---:B------:R-:W-:Y:S02]  /*dfb0*/  ISETP.LT.OR P4, PT, R35.reuse, 0xf9, !P1 ;  /* 0x000000f92300780c */ /* 0x040fe40004f81670 */
[----:B------:R-:W-:Y:S01]  /*dfc0*/  ISETP.LT.OR P1, PT, R35, 0xfa, !P1 ;  /* 0x000000fa2300780c */ /* 0x000fe20004f21670 */
[----:B--2---:R-:W-:Y:S01]  /*dfd0*/  FMUL R0, R221, UR22 ;  /* 0x00000016dd007c20 */ /* 0x004fe20008400000 */
[----:B------:R-:W-:-:S04]  /*dfe0*/  FMUL R3, R220, UR22 ;  /* 0x00000016dc037c20 */ /* 0x000fc80008400000 */
[----:B0-----:R-:W-:Y:S02]  /*dff0*/  F2FP.SATFINITE.E4M3.F32.PACK_AB_MERGE_C R7, RZ, R0, RZ ;  /* 0x00000000ff07723e */ /* 0x001fe400048070ff */
[----:B-1----:R-:W-:Y:S01]  /*e000*/  F2FP.SATFINITE.E4M3.F32.PACK_AB_MERGE_C R9, RZ, R3, RZ ;  /* 0x00000003ff09723e */ /* 0x002fe200048070ff */
[----:B------:R-:W-:Y:S02]  /*e010*/  FMUL R0, R222, UR22 ;  /* 0x00000016de007c20 */ /* 0x000fe40008400000 */
[----:B------:R0:W-:Y:S01]  /*e020*/  @!P5 STG.E.U8 desc[UR20][R24.64+0xf0], R7 ;  /* 0x0000f0071800d986 */ /* 0x0001e2000c101114 */
[----:B------:R-:W-:-:S03]  /*e030*/  ISETP.LT.OR P5, PT, R35, 0xf2, !P0 ;  /* 0x000000f22300780c */ /* 0x000fc600047a1670 */
[----:B------:R1:W-:Y:S01]  /*e040*/  @!P6 STG.E.U8 desc[UR20][R24.64+0xf1], R9 ;  /* 0x0000f1091800e986 */ /* 0x0003e2000c101114 */
[----:B------:R-:W-:Y:S02]  /*e050*/  ISETP.LT.OR P6, PT, R35, 0xf9, !P0 ;  /* 0x000000f92300780c */ /* 0x000fe400047c1670 */
[----:B------:R-:W-:Y:S01]  /*e060*/  F2FP.SATFINITE.E4M3.F32.PACK_AB_MERGE_C R13, RZ, R0, RZ ;  /* 0x00000000ff0d723e */ /* 0x000fe200048070ff */
[----:B------:R-:W-:Y:S01]  /*e070*/  FMUL R0, R223, UR22 ;  /* 0x00000016df007c20 */ /* 0x000fe20008400000 */
[----:B------:R-:W-:Y:S01]  /*e080*/  ISETP.LT.OR P0, PT, R35, 0xfa, !P0 ;  /* 0x000000fa2300780c */ /* 0x000fe20004701670 */
[----:B------:R-:W-:-:S03]  /*e090*/  FMUL R2, R225, UR22 ;  /* 0x00000016e1027c20 */ /* 0x000fc60008400000 */
[----:B0-----:R-:W-:Y:S02]  /*e0a0*/  F2FP.SATFINITE.E4M3.F32.PACK_AB_MERGE_C R7, RZ, R0, RZ ;  /* 0x00000000ff07723e */ /* 0x001fe400048070ff */
[----:B-1----:R-:W-:Y:S01]  /*e0b0*/  F2FP.SATFINITE.E4M3.F32.PACK_AB_MERGE_C R9, RZ, R2, RZ ;  /* 0x00000002ff09723e */ /* 0x002fe200048070ff */
[----:B---3--:R-:W-:Y:S01]  /*e0c0*/  FMUL R3, R224, UR22 ;  /* 0x00000016e0037c20 */ /* 0x008fe20008400000 */
[----:B----4-:R-:W-:Y:S01]  /*e0d0*/  FMUL R4, R226, UR22 ;  /* 0x00000016e2047c20 */ /* 0x010fe20008400000 */
[----:B------:R-:W-:-:S03]  /*e0e0*/  FMUL R5, R227, UR22 ;  /* 0x00000016e3057c20 */ /* 0x000fc60008400000 */
[----:B------:R-:W-:Y:S02]  /*e0f0*/  F2FP.SATFINITE.E4M3.F32.PACK_AB_MERGE_C R3, RZ, R3, RZ ;  /* 0x00000003ff03723e */ /* 0x000fe400048070ff */
[----:B------:R-:W-:Y:S02]  /*e100*/  F2FP.SATFINITE.E4M3.F32.PACK_AB_MERGE_C R11, RZ, R4, RZ ;  /* 0x00000004ff0b723e */ /* 0x000fe400048070ff */
[----:B------:R-:W-:Y:S01]  /*e110*/  F2FP.SATFINITE.E4M3.F32.PACK_AB_MERGE_C R5, RZ, R5, RZ ;  /* 0x00000005ff05723e */ /* 0x000fe200048070ff */
[----:B------:R0:W-:Y:S04]  /*e120*/  @!P2 STG.E.U8 desc[UR20][R26.64+0xf0], R13 ;  /* 0x0000f00d1a00a986 */ /* 0x0001e8000c101114 */
[----:B------:R0:W-:Y:S04]  /*e130*/  @!P5 STG.E.U8 desc[UR20][R26.64+0xf1], R7 ;  /* 0x0000f1071a00d986 */ /* 0x0001e8000c101114 */
[----:B------:R0:W-:Y:S04]  /*e140*/  @!P4 STG.E.U8 desc[UR20][R24.64+0xf8], R9 ;  /* 0x0000f8091800c986 */ /* 0x0001e8000c101114 */
[----:B------:R0:W-:Y:S04]  /*e150*/  @!P1 STG.E.U8 desc[UR20][R24.64+0xf9], R3 ;  /* 0x0000f90318009986 */ /* 0x0001e8000c101114 */
[----:B------:R0:W-:Y:S04]  /*e160*/  @!P6 STG.E.U8 desc[UR20][R26.64+0xf8], R11 ;  /* 0x0000f80b1a00e986 */ /* 0x0001e8000c101114 */
[----:B------:R0:W-:Y:S02]  /*e170*/  @!P0 STG.E.U8 desc[UR20][R26.64+0xf9], R5 ;  /* 0x0000f9051a008986 */ /* 0x0001e4000c101114 */
.L_x_289:
[----:B------:R-:W-:Y:S05]  /*e180*/  BSYNC B0 ;  /* 0x0000000000007941 */ /* 0x000fea0003800000 */
.L_x_31:
[----:B0----5:R-:W2:Y:S04]  /*e190*/  LDL.LU R3, [R1+0x70] ;  /* 0x0000700001037983 */ /* 0x021ea80000300800 */
[----:B------:R-:W2:Y:S01]  /*e1a0*/  LDL.LU R2, [R1+0x74] ;  /* 0x0000740001027983 */ /* 0x000ea20000300800 */
[----:B------:R-:W-:Y:S01]  /*e1b0*/  ULDC UR6, c[0x0][0xc] ;  /* 0x0000030000067ab9 */ /* 0x000fe20000000800 */
[----:B------:R-:W-:Y:S01]  /*e1c0*/  ULDC UR7, c[0x0][0x10] ;  /* 0x0000040000077ab9 */ /* 0x000fe20000000800 */
[----:B------:R-:W2:Y:S01]  /*e1d0*/  LDC R5, c[0x0][0x14] ;  /* 0x00000500ff057b82 */ /* 0x000ea20000000800 */
[----:B------:R-:W-:Y:S01]  /*e1e0*/  UIMAD.WIDE.U32 UR6, UR6, UR7, URZ ;  /* 0x00000007060672a5 */ /* 0x000fe2000f8e003f */
[----:B------:R-:W-:Y:S01]  /*e1f0*/  PRMT R0, RZ, 0x7610, R0 ;  /* 0x00007610ff007816 */ /* 0x000fe20000000000 */
[----:B------:R-:W-:-:S04]  /*e200*/  UMOV UR24, 0xffffffff ;  /* 0xffffffff00187882 */ /* 0x000fc80000000000 */
[----:B--2---:R-:W-:-:S04]  /*e210*/  IMAD.WIDE.U32 R2, R5, UR6, R2 ;  /* 0x0000000605027c25 */ /* 0x004fc8000f8e0002 */
[----:B------:R-:W-:Y:S01]  /*e220*/  IMAD R5, R5, UR7, RZ ;  /* 0x0000000705057c24 */ /* 0x000fe2000f8e02ff */
[----:B------:R-:W-:Y:S01]  /*e230*/  ULDC.64 UR6, c[0x0][0x650] ;  /* 0x0001940000067ab9 */ /* 0x000fe20000000a00 */
[----:B------:R-:W-:Y:S01]  /*e240*/  IMAD.MOV.U32 R19, RZ, RZ, R2 ;  /* 0x000000ffff137224 */ /* 0x000fe200078e0002 */
[----:B------:R-:W-:Y:S01]  /*e250*/  ISETP.GE.U32.AND P0, PT, R2, UR6, PT ;  /* 0x0000000602007c0c */ /* 0x000fe2000bf06070 */
[----:B------:R-:W-:Y:S02]  /*e260*/  IMAD.IADD R22, R3, 0x1, R5 ;  /* 0x0000000103167824 */ /* 0x000fe400078e0205 */
[----:B------:R-:W-:-:S03]  /*e270*/  IMAD.MOV.U32 R2, RZ, RZ, -0x1 ;  /* 0xffffffffff027424 */ /* 0x000fc600078e00ff */
[----:B------:R0:W-:Y:S01]  /*e280*/  STL [R1+0x70], R22 ;  /* 0x0000701601007387 */ /* 0x0001e20000100800 */
[----:B------:R-:W-:-:S03]  /*e290*/  ISETP.GE.U32.AND.EX P0, PT, R22, UR7, PT, P0 ;  /* 0x0000000716007c0c */ /* 0x000fc6000bf06100 */
[----:B------:R0:W-:Y:S04]  /*e2a0*/  STL [R1+0x74], R19 ;  /* 0x0000741301007387 */ /* 0x0001e80000100800 */
[----:B------:R0:W-:Y:S06]  /*e2b0*/  STL [R1+0x78], R2 ;  /* 0x0000780201007387 */ /* 0x0001ec0000100800 */
[----:B------:R-:W-:Y:S05]  /*e2c0*/  @P0 BRA `(.L_x_290) ;  /* 0x00000004006c0947 */ /* 0x000fea0003800000 */
[----:B------:R-:W2:Y:S01]  /*e2d0*/  S2R R14, SR_CTAID.X ;  /* 0x00000000000e7919 */ /* 0x000ea20000002500 */
[----:B------:R-:W5:Y:S01]  /*e2e0*/  LDC.64 R8, c[0x0][0x628] ;  /* 0x00018a00ff087b82 */ /* 0x000f620000000a00 */
[----:B------:R-:W-:Y:S01]  /*e2f0*/  ULDC UR6, c[0x0][0x150] ;  /* 0x0000540000067ab9 */ /* 0x000fe20000000800 */
[----:B------:R-:W-:Y:S01]  /*e300*/  IMAD.MOV.U32 R6, RZ, RZ, R19 ;  /* 0x000000ffff067224 */ /* 0x000fe200078e0013 */
[----:B------:R-:W0:Y:S01]  /*e310*/  S2R R16, SR_CTAID.Y ;  /* 0x0000000000107919 */ /* 0x000e220000002600 */
[----:B------:R-:W-:-:S04]  /*e320*/  IMAD.MOV.U32 R7, RZ, RZ, R22 ;  /* 0x000000ffff077224 */ /* 0x000fc800078e0016 */
[----:B------:R-:W0:Y:S08]  /*e330*/  LDC R17, c[0x0][0x144] ;  /* 0x00005100ff117b82 */ /* 0x000e300000000800 */
[----:B------:R-:W0:Y:S08]  /*e340*/  LDC R10, c[0x0][0x630] ;  /* 0x00018c00ff0a7b82 */ /* 0x000e300000000800 */
[----:B------:R-:W0:Y:S01]  /*e350*/  LDC.64 R12, c[0x0][0x620] ;  /* 0x00018800ff0c7b82 */ /* 0x000e220000000a00 */
[----:B-----5:R-:W-:-:S04]  /*e360*/  ISETP.NE.U32.AND P0, PT, R8, RZ, PT ;  /* 0x000000ff0800720c */ /* 0x020fc80003f05070 */
[----:B------:R-:W-:Y:S02]  /*e370*/  ISETP.NE.AND.EX P0, PT, R9, RZ, PT, P0 ;  /* 0x000000ff0900720c */ /* 0x000fe40003f05300 */
[----:B--2---:R-:W-:-:S05]  /*e380*/  I2FP.F32.U32 R0, R14 ;  /* 0x0000000e00007245 */ /* 0x004fca0000201000 */
[----:B------:R-:W-:-:S04]  /*e390*/  FMUL R0, R0, UR6 ;  /* 0x0000000600007c20 */ /* 0x000fc80008400000 */
[----:B------:R2:W0:Y:S02]  /*e3a0*/  F2I.U32.TRUNC.NTZ R15, R0 ;  /* 0x00000000000f7305 */ /* 0x000424000020f000 */
[----:B------:R-:W-:Y:S05]  /*e3b0*/  @!P0 BRA `(.L_x_291) ;  /* 0x0000000000288947 */ /* 0x000fea0003800000 */
[----:B--2---:R-:W2:Y:S02]  /*e3c0*/  LDC R0, c[0x0][0x634] ;  /* 0x00018d00ff007b82 */ /* 0x004ea40000000800 */
[----:B--2---:R-:W-:-:S05]  /*e3d0*/  IADD3 R7, P0, R19, R0, RZ ;  /* 0x0000000013077210 */ /* 0x004fca0007f1e0ff */
[----:B------:R-:W-:-:S04]  /*e3e0*/  IMAD.X R11, RZ, RZ, R22, P0 ;  /* 0x000000ffff0b7224 */ /* 0x000fc800000e0616 */
[----:B0-----:R-:W-:-:S04]  /*e3f0*/  IMAD.WIDE.U32 R2, R11, R8, RZ ;  /* 0x000000080b027225 */ /* 0x001fc800078e00ff */
[----:B------:R-:W-:-:S04]  /*e400*/  IMAD.WIDE.U32 R4, P0, R7, R9, R2 ;  /* 0x0000000907047225 */ /* 0x000fc80007800002 */
[----:B------:R-:W-:-:S04]  /*e410*/  IMAD.WIDE.U32 R2, R7, R8, RZ ;  /* 0x0000000807027225 */ /* 0x000fc800078e00ff */
[----:B------:R-:W-:Y:S01]  /*e420*/  IMAD.X R7, RZ, RZ, RZ, P0 ;  /* 0x000000ffff077224 */ /* 0x000fe200000e06ff */
[----:B------:R-:W-:Y:S01]  /*e430*/  IADD3 RZ, P0, R3, R4, RZ ;  /* 0x0000000403ff7210 */ /* 0x000fe20007f1e0ff */
[----:B------:R-:W-:-:S04]  /*e440*/  IMAD.MOV.U32 R6, RZ, RZ, R5 ;  /* 0x000000ffff067224 */ /* 0x000fc800078e0005 */
[----:B------:R-:W-:-:S08]  /*e450*/  IMAD.WIDE.U32.X R6, R11, R9, R6, P0 ;  /* 0x000000090b067225 */ /* 0x000fd000000e0406 */
.L_x_291:
[-CC-:B01----:R-:W-:Y:S01]  /*e460*/  SHF.R.U64 R24, R6, R10.reuse, R7.reuse ;  /* 0x0000000a06187219 */ /* 0x183fe20000001207 */
[----:B------:R-:W0:Y:S01]  /*e470*/  LDC.64 R20, c[0x0][0x640] ;  /* 0x00019000ff147b82 */ /* 0x000e220000000a00 */
[----:B--2---:R-:W-:Y:S01]  /*e480*/  SHF.R.U32.HI R0, RZ, R10, R7 ;  /* 0x0000000aff007219 */ /* 0x004fe20000011607 */
[----:B------:R-:W-:Y:S01]  /*e490*/  IMAD.MOV.U32 R2, RZ, RZ, R19 ;  /* 0x000000ffff027224 */ /* 0x000fe200078e0013 */
[----:B------:R-:W-:Y:S01]  /*e4a0*/  IADD3 R5, P0, RZ, -R24, RZ ;  /* 0x80000018ff057210 */ /* 0x000fe20007f1e0ff */
[----:B------:R-:W-:Y:S01]  /*e4b0*/  IMAD.MOV R15, RZ, RZ, -R15 ;  /* 0x000000ffff0f7224 */ /* 0x000fe200078e0a0f */
[----:B------:R-:W-:Y:S01]  /*e4c0*/  ULDC UR6, c[0x0][0x154] ;  /* 0x0000550000067ab9 */ /* 0x000fe20000000800 */
[----:B------:R-:W-:Y:S02]  /*e4d0*/  IMAD.MOV.U32 R7, RZ, RZ, 0x1 ;  /* 0x00000001ff077424 */ /* 0x000fe400078e00ff */
[----:B------:R-:W1:Y:S01]  /*e4e0*/  LDC R4, c[0x0][0x618] ;  /* 0x00018600ff047b82 */ /* 0x000e620000000800 */
[----:B------:R-:W-:-:S02]  /*e4f0*/  IMAD.X R3, RZ, RZ, ~R0, P0 ;  /* 0x000000ffff037224 */ /* 0x000fc400000e0e00 */
[----:B------:R-:W-:Y:S02]  /*e500*/  IMAD R15, R17, R15, R14 ;  /* 0x0000000f110f7224 */ /* 0x000fe400078e020e */
[-C--:B------:R-:W-:Y:S02]  /*e510*/  IMAD R0, R3, R12.reuse, RZ ;  /* 0x0000000c03007224 */ /* 0x080fe400078e02ff */
[----:B------:R-:W-:Y:S01]  /*e520*/  IMAD.MOV.U32 R3, RZ, RZ, R22 ;  /* 0x000000ffff037224 */ /* 0x000fe200078e0016 */
[----:B------:R-:W2:Y:S01]  /*e530*/  LDC R6, c[0x0][0x608] ;  /* 0x00018200ff067b82 */ /* 0x000ea20000000800 */
[----:B------:R-:W-:-:S04]  /*e540*/  IMAD.WIDE.U32 R2, R5, R12, R2 ;  /* 0x0000000c05027225 */ /* 0x000fc800078e0002 */
[----:B------:R-:W-:-:S03]  /*e550*/  IMAD R5, R5, R13, R0 ;  /* 0x0000000d05057224 */ /* 0x000fc600078e0200 */
[----:B------:R-:W5:Y:S01]  /*e560*/  LDC R18, c[0x0][0x658] ;  /* 0x00019600ff127b82 */ /* 0x000f620000000800 */
[----:B------:R-:W-:Y:S01]  /*e570*/  I2FP.F32.U32 R0, R16 ;  /* 0x0000001000007245 */ /* 0x000fe20000201000 */
[----:B------:R-:W-:Y:S01]  /*e580*/  IMAD.IADD R3, R3, 0x1, R5 ;  /* 0x0000000103037824 */ /* 0x000fe200078e0205 */
[----:B0-----:R-:W-:Y:S01]  /*e590*/  ISETP.NE.U32.AND P0, PT, R20, RZ, PT ;  /* 0x000000ff1400720c */ /* 0x001fe20003f05070 */
[----:B------:R-:W-:Y:S02]  /*e5a0*/  IMAD.MOV.U32 R5, RZ, RZ, -0x1 ;  /* 0xffffffffff057424 */ /* 0x000fe400078e00ff */
[----:B------:R-:W-:Y:S02]  /*e5b0*/  FMUL R0, R0, UR6 ;  /* 0x0000000600007c20 */ /* 0x000fe40008400000 */
[----:B------:R-:W0:Y:S01]  /*e5c0*/  LDC R13, c[0x0][0x148] ;  /* 0x00005200ff0d7b82 */ /* 0x000e220000000800 */
[----:B-1----:R-:W-:Y:S01]  /*e5d0*/  SHF.R.U64 R10, R2, R4, R3 ;  /* 0x00000004020a7219 */ /* 0x002fe20000001203 */
[----:B------:R1:W0:Y:S01]  /*e5e0*/  F2I.U32.TRUNC.NTZ R12, R0 ;  /* 0x00000000000c7305 */ /* 0x000222000020f000 */
[----:B------:R-:W-:-:S02]  /*e5f0*/  ISETP.NE.AND.EX P0, PT, R21, RZ, PT, P0 ;  /* 0x000000ff1500720c */ /* 0x000fc40003f05300 */
[----:B------:R-:W-:-:S03]  /*e600*/  SHF.R.U32.HI R3, RZ, R4, R3 ;  /* 0x00000004ff037219 */ /* 0x000fc60000011603 */
[----:B------:R-:W0:Y:S01]  /*e610*/  LDC R14, c[0x0][0x600] ;  /* 0x00018000ff0e7b82 */ /* 0x000e220000000800 */
[-CC-:B--2---:R-:W-:Y:S02]  /*e620*/  SHF.R.U64 R8, R10, R6.reuse, R3.reuse ;  /* 0x000000060a087219 */ /* 0x184fe40000001203 */
[----:B------:R-:W-:-:S05]  /*e630*/  SHF.R.U32.HI R3, RZ, R6, R3 ;  /* 0x00000006ff037219 */ /* 0x000fca0000011603 */
[----:B------:R-:W2:Y:S01]  /*e640*/  LDC R19, c[0x0][0x648] ;  /* 0x00019200ff137b82 */ /* 0x000ea20000000800 */
[-CC-:B-----5:R-:W-:Y:S02]  /*e650*/  SHF.R.U64 R11, R8, R18.reuse, R3.reuse ;  /* 0x00000012080b7219 */ /* 0x1a0fe40000001203 */
[-C--:B------:R-:W-:Y:S02]  /*e660*/  SHF.L.U32 R5, R5, R18.reuse, RZ ;  /* 0x0000001205057219 */ /* 0x080fe400000006ff */
[-C--:B------:R-:W-:Y:S01]  /*e670*/  SHF.R.U32.HI R3, RZ, R18.reuse, R3 ;  /* 0x00000012ff037219 */ /* 0x080fe20000011603 */
[----:B------:R-:W-:Y:S01]  /*e680*/  IMAD.MOV.U32 R2, RZ, RZ, R11 ;  /* 0x000000ffff027224 */ /* 0x000fe200078e000b */
[----:B------:R-:W-:Y:S01]  /*e690*/  SHF.L.U32 R34, R7, R18, RZ ;  /* 0x0000001207227219 */ /* 0x000fe200000006ff */
[----:B------:R-:W0:Y:S01]  /*e6a0*/  LDC R22, c[0x0][0x638] ;  /* 0x00018e00ff167b82 */ /* 0x000e220000000800 */
[----:B------:R-:W-:-:S07]  /*e6b0*/  LOP3.LUT R17, RZ, R5, RZ, 0x33, !PT ;  /* 0x00000005ff117212 */ /* 0x000fce00078e33ff */
[----:B------:R-:W0:Y:S01]  /*e6c0*/  LDC R23, c[0x0][0x610] ;  /* 0x00018400ff177b82 */ /* 0x000e220000000800 */
[----:B-1----:R-:W-:Y:S05]  /*e6d0*/  @!P0 BRA `(.L_x_292) ;  /* 0x0000000000288947 */ /* 0x002fea0003800000 */
        /* <DEDUP_REMOVED lines=10> */
.L_x_292:
[----:B--2---:R-:W-:Y:S01]  /*e780*/  SHF.R.U64 R0, R2, R19, R3 ;  /* 0x0000001302007219 */ /* 0x004fe20000001203 */
[----:B0-----:R-:W-:Y:S01]  /*e790*/  VIADD R3, R14, 0xffffffff ;  /* 0xffffffff0e037836 */ /* 0x001fe20000000000 */
[----:B------:R-:W-:Y:S01]  /*e7a0*/  LOP3.LUT R5, R8, R17, RZ, 0xc0, !PT ;  /* 0x0000001108057212 */ /* 0x000fe200078ec0ff */
[----:B------:R-:W-:Y:S01]  /*e7b0*/  IMAD.MOV R12, RZ, RZ, -R12 ;  /* 0x000000ffff0c7224 */ /* 0x000fe200078e0a0c */
[----:B------:R-:W-:Y:S01]  /*e7c0*/  R2UR UR24, R24 ;  /* 0x00000000181872ca */ /* 0x000fe200000e0000 */
[----:B------:R-:W-:Y:S01]  /*e7d0*/  IMAD.MOV R2, RZ, RZ, -R0 ;  /* 0x000000ffff027224 */ /* 0x000fe200078e0a00 */
[----:B------:R-:W-:Y:S01]  /*e7e0*/  LOP3.LUT R3, R10, R3, RZ, 0xc0, !PT ;  /* 0x000000030a037212 */ /* 0x000fe200078ec0ff */
[----:B------:R-:W-:Y:S02]  /*e7f0*/  IMAD R34, R34, R0, R5 ;  /* 0x0000000022227224 */ /* 0x000fe400078e0205 */
[----:B------:R-:W-:Y:S02]  /*e800*/  @P3 IMAD R15, R13, R12, R16 ;  /* 0x0000000c0d0f3224 */ /* 0x000fe400078e0210 */
[----:B------:R-:W-:-:S02]  /*e810*/  IMAD R0, R2, R22, R11 ;  /* 0x0000001602007224 */ /* 0x000fc400078e020b */
[----:B------:R-:W-:Y:S02]  /*e820*/  IMAD R34, R34, R23, R15 ;  /* 0x0000001722227224 */ /* 0x000fe400078e020f */
[----:B------:R-:W-:Y:S02]  /*e830*/  IMAD R3, R0, R14, R3 ;  /* 0x0000000e00037224 */ /* 0x000fe400078e0203 */
[----:B------:R-:W-:-:S03]  /*e840*/  IMAD.MOV.U32 R0, RZ, RZ, 0x1 ;  /* 0x00000001ff007424 */ /* 0x000fc600078e00ff */
[----:B------:R-:W-:Y:S02]  /*e850*/  SEL R2, R3, R34, !P3 ;  /* 0x0000002203027207 */ /* 0x000fe40005800000 */
[----:B------:R-:W-:-:S03]  /*e860*/  SEL R34, R34, R3, !P3 ;  /* 0x0000000322227207 */ /* 0x000fc60005800000 */
[----:B------:R2:W-:Y:S04]  /*e870*/  STL [R1+0x78], R2 ;  /* 0x0000780201007387 */ /* 0x0005e80000100800 */
.L_x_290:
[----:B------:R-:W-:Y:S01]  /*e880*/  UIADD3 UR5, UR12, UR5, URZ ;  /* 0x000000050c057290 */ /* 0x000fe2000fffe03f */
[----:B------:R0:W-:Y:S01]  /*e890*/  STL [R1+0x7c], R34 ;  /* 0x00007c2201007387 */ /* 0x0001e20000100800 */
[----:B------:R-:W-:Y:S02]  /*e8a0*/  LOP3.LUT P0, RZ, R0, 0xff, RZ, 0xc0, !PT ;  /* 0x000000ff00ff7812 */ /* 0x000fe4000780c0ff */
[----:B------:R-:W-:Y:S02]  /*e8b0*/  USHF.R.U32.HI UR6, URZ, 0x2, UR5 ;  /* 0x000000023f067899 */ /* 0x000fe40008011605 */
[----:B------:R-:W-:Y:S02]  /*e8c0*/  UISETP.GT.U32.AND UP0, UPT, UR5, 0x3, UPT ;  /* 0x000000030500788c */ /* 0x000fe4000bf04070 */
[----:B------:R-:W-:Y:S02]  /*e8d0*/  ULOP3.LUT UR6, UR6, 0x1, URZ, 0xc0, !UPT ;  /* 0x0000000106067892 */ /* 0x000fe4000f8ec03f */
[----:B------:R-:W-:-:S02]  /*e8e0*/  UISETP.LT.U32.AND UP0, UPT, UR12, 0x4, UP0 ;  /* 0x000000040c00788c */ /* 0x000fc40008701070 */
[----:B------:R-:W-:Y:S02]  /*e8f0*/  UISETP.NE.U32.AND UP1, UPT, UR6, 0x1, UPT ;  /* 0x000000010600788c */ /* 0x000fe4000bf25070 */
[----:B------:R-:W-:Y:S02]  /*e900*/  USEL UR7, URZ, 0x1, !UP0 ;  /* 0x000000013f077887 */ /* 0x000fe4000c000000 */
[----:B------:R-:W-:Y:S02]  /*e910*/  UISETP.GT.U32.AND UP1, UPT, UR12, 0x3, !UP1 ;  /* 0x000000030c00788c */ /* 0x000fe4000cf24070 */
[----:B------:R-:W-:Y:S02]  /*e920*/  ULOP3.LUT UR5, UR5, 0x3, URZ, 0xc0, !UPT ;  /* 0x0000000305057892 */ /* 0x000fe4000f8ec03f */
[----:B------:R-:W-:-:S04]  /*e930*/  USEL UR6, URZ, 0x1, !UP1 ;  /* 0x000000013f067887 */ /* 0x000fc8000c800000 */
[----:B------:R-:W-:Y:S01]  /*e940*/  ULOP3.LUT UR4, UR6, UR4, UR7, 0x96, !UPT ;  /* 0x0000000406047292 */ /* 0x000fe2000f8e9607 */
[----:B0-----:R-:W-:Y:S11]  /*e950*/  @P0 BRA `(.L_x_293) ;  /* 0xffffff2400b00947 */ /* 0x001ff6000383ffff */
[----:B------:R-:W-:Y:S05]  /*e960*/  EXIT ;  /* 0x000000000000794d */ /* 0x000fea0003800000 */
.L_x_3:
[----:B------:R-:W2:Y:S01]  /*e970*/  LDL R16, [R1+0x74] ;  /* 0x0000740001107983 */ /* 0x000ea20000100800 */
[----:B------:R-:W-:-:S03]  /*e980*/  ULDC.64 UR4, c[0x0][0x650] ;  /* 0x0001940000047ab9 */ /* 0x000fc60000000a00 */
[----:B------:R-:W3:Y:S01]  /*e990*/  LDL R17, [R1+0x70] ;  /* 0x0000700001117983 */ /* 0x000ee20000100800 */
[----:B------:R-:W-:Y:S01]  /*e9a0*/  PRMT R4, RZ, 0x7610, R4 ;  /* 0x00007610ff047816 */ /* 0x000fe20000000004 */
[----:B------:R-:W-:Y:S02]  /*e9b0*/  IMAD.MOV.U32 R5, RZ, RZ, -0x1 ;  /* 0xffffffffff057424 */ /* 0x000fe400078e00ff */
[----:B------:R-:W-:Y:S02]  /*e9c0*/  IMAD.MOV.U32 R6, RZ, RZ, -0x1 ;  /* 0xffffffffff067424 */ /* 0x000fe400078e00ff */
[----:B------:R-:W-:Y:S01]  /*e9d0*/  IMAD.MOV.U32 R11, RZ, RZ, -0x1 ;  /* 0xffffffffff0b7424 */ /* 0x000fe200078e00ff */
[----:B--2---:R-:W-:-:S04]  /*e9e0*/  ISETP.GE.U32.AND P0, PT, R16, UR4, PT ;  /* 0x0000000410007c0c */ /* 0x004fc8000bf06070 */
[----:B---3--:R-:W-:-:S13]  /*e9f0*/  ISETP.GE.U32.AND.EX P0, PT, R17, UR5, PT, P0 ;  /* 0x0000000511007c0c */ /* 0x008fda000bf06100 */
[----:B------:R-:W-:Y:S05]  /*ea00*/  @P0 BRA `(.L_x_294) ;  /* 0x00000004005c0947 */ /* 0x000fea0003800000 */
        /* <DEDUP_REMOVED lines=18> */
.L_x_295:
[-CC-:B------:R-:W-:Y:S01]  /*eb30*/  SHF.R.U64 R11, R8, R12.reuse, R9.reuse ;  /* 0x0000000c080b7219 */ /* 0x180fe20000001209 */
[----:B------:R-:W0:Y:S01]  /*eb40*/  LDC.64 R20, c[0x0][0x640] ;  /* 0x00019000ff147b82 */ /* 0x000e220000000a00 */
[----:B------:R-:W-:Y:S01]  /*eb50*/  SHF.R.U32.HI R3, RZ, R12, R9 ;  /* 0x0000000cff037219 */ /* 0x000fe20000011609 */
[----:B------:R-:W-:Y:S01]  /*eb60*/  ULDC UR4, c[0x0][0x150] ;  /* 0x0000540000047ab9 */ /* 0x000fe20000000800 */
[----:B------:R-:W-:Y:S01]  /*eb70*/  IADD3 R7, P0, RZ, -R11, RZ ;  /* 0x8000000bff077210 */ /* 0x000fe20007f1e0ff */
[----:B------:R-:W-:Y:S01]  /*eb80*/  IMAD.MOV.U32 R4, RZ, RZ, R16 ;  /* 0x000000ffff047224 */ /* 0x000fe200078e0010 */
[----:B------:R-:W-:Y:S01]  /*eb90*/  I2FP.F32.U32 R6, R2 ;  /* 0x0000000200067245 */ /* 0x000fe20000201000 */
[----:B------:R-:W-:Y:S02]  /*eba0*/  IMAD.MOV.U32 R5, RZ, RZ, R17 ;  /* 0x000000ffff057224 */ /* 0x000fe400078e0011 */
[----:B------:R-:W1:Y:S01]  /*ebb0*/  LDC R10, c[0x0][0x618] ;  /* 0x00018600ff0a7b82 */ /* 0x000e620000000800 */
[----:B------:R-:W-:-:S02]  /*ebc0*/  IMAD.X R3, RZ, RZ, ~R3, P0 ;  /* 0x000000ffff037224 */ /* 0x000fc400000e0e03 */
[----:B------:R-:W-:Y:S01]  /*ebd0*/  FMUL R9, R6, UR4 ;  /* 0x0000000406097c20 */ /* 0x000fe20008400000 */
[----:B------:R-:W-:Y:S01]  /*ebe0*/  IMAD.WIDE.U32 R4, R7, R14, R4 ;  /* 0x0000000e07047225 */ /* 0x000fe200078e0004 */
[----:B------:R-:W-:-:S03]  /*ebf0*/  ULDC UR4, c[0x0][0x154] ;  /* 0x0000550000047ab9 */ /* 0x000fc60000000800 */
[----:B------:R-:W-:Y:S01]  /*ec00*/  IMAD R6, R3, R14, RZ ;  /* 0x0000000e03067224 */ /* 0x000fe200078e02ff */
[----:B------:R-:W2:Y:S01]  /*ec10*/  LDC R13, c[0x0][0x144] ;  /* 0x00005100ff0d7b82 */ /* 0x000ea20000000800 */
[----:B------:R-:W3:Y:S02]  /*ec20*/  F2I.U32.TRUNC.NTZ R9, R9 ;  /* 0x0000000900097305 */ /* 0x000ee4000020f000 */
[----:B------:R-:W-:Y:S02]  /*ec30*/  IMAD R3, R7, R15, R6 ;  /* 0x0000000f07037224 */ /* 0x000fe400078e0206 */
[----:B------:R-:W-:Y:S02]  /*ec40*/  IMAD.MOV.U32 R6, RZ, RZ, -0x1 ;  /* 0xffffffffff067424 */ /* 0x000fe400078e00ff */
[----:B------:R-:W-:Y:S01]  /*ec50*/  IMAD.IADD R3, R5, 0x1, R3 ;  /* 0x0000000105037824 */ /* 0x000fe200078e0203 */
[----:B------:R-:W4:Y:S01]  /*ec60*/  LDC R12, c[0x0][0x608] ;  /* 0x00018200ff0c7b82 */ /* 0x000f220000000800 */
[----:B------:R-:W-:-:S02]  /*ec70*/  I2FP.F32.U32 R5, R0 ;  /* 0x0000000000057245 */ /* 0x000fc40000201000 */
[----:B0-----:R-:W-:-:S03]  /*ec80*/  ISETP.NE.U32.AND P0, PT, R20, RZ, PT ;  /* 0x000000ff1400720c */ /* 0x001fc60003f05070 */
[----:B------:R-:W-:Y:S01]  /*ec90*/  FMUL R5, R5, UR4 ;  /* 0x0000000405057c20 */ /* 0x000fe20008400000 */
[----:B------:R-:W-:Y:S01]  /*eca0*/  ISETP.NE.AND.EX P0, PT, R21, RZ, PT, P0 ;  /* 0x000000ff1500720c */ /* 0x000fe20003f05300 */
[----:B------:R-:W0:Y:S01]  /*ecb0*/  LDC R7, c[0x0][0x658] ;  /* 0x00019600ff077b82 */ /* 0x000e220000000800 */
[-C--:B-1----:R-:W-:Y:S01]  /*ecc0*/  SHF.R.U64 R8, R4, R10.reuse, R3 ;  /* 0x0000000a04087219 */ /* 0x082fe20000001203 */
[----:B---3--:R-:W-:Y:S01]  /*ecd0*/  IMAD.MOV R4, RZ, RZ, -R9 ;  /* 0x000000ffff047224 */ /* 0x008fe200078e0a09 */
[----:B------:R-:W-:Y:S02]  /*ece0*/  SHF.R.U32.HI R3, RZ, R10, R3 ;  /* 0x0000000aff037219 */ /* 0x000fe40000011603 */
[----:B------:R1:W3:Y:S03]  /*ecf0*/  F2I.U32.TRUNC.NTZ R10, R5 ;  /* 0x00000005000a7305 */ /* 0x0002e6000020f000 */
[----:B------:R-:W1:Y:S01]  /*ed00*/  LDC R17, c[0x0][0x148] ;  /* 0x00005200ff117b82 */ /* 0x000e620000000800 */
[----:B--2---:R-:W-:-:S02]  /*ed10*/  IMAD R19, R13, R4, R2 ;  /* 0x000000040d137224 */ /* 0x004fc400078e0202 */
[----:B------:R-:W-:-:S05]  /*ed20*/  IMAD.MOV.U32 R4, RZ, RZ, 0x1 ;  /* 0x00000001ff047424 */ /* 0x000fca00078e00ff */
[----:B------:R-:W2:Y:S01]  /*ed30*/  LDC R14, c[0x0][0x600] ;  /* 0x00018000ff0e7b82 */ /* 0x000ea20000000800 */
[-CC-:B----4-:R-:W-:Y:S02]  /*ed40*/  SHF.R.U64 R13, R8, R12.reuse, R3.reuse ;  /* 0x0000000c080d7219 */ /* 0x190fe40000001203 */
[----:B------:R-:W-:-:S05]  /*ed50*/  SHF.R.U32.HI R2, RZ, R12, R3 ;  /* 0x0000000cff027219 */ /* 0x000fca0000011603 */
[----:B------:R-:W4:Y:S01]  /*ed60*/  LDC R16, c[0x0][0x648] ;  /* 0x00019200ff107b82 */ /* 0x000f220000000800 */
[-CC-:B0-----:R-:W-:Y:S02]  /*ed70*/  SHF.R.U64 R15, R13, R7.reuse, R2.reuse ;  /* 0x000000070d0f7219 */ /* 0x181fe40000001202 */
[-C--:B------:R-:W-:Y:S02]  /*ed80*/  SHF.L.U32 R6, R6, R7.reuse, RZ ;  /* 0x0000000706067219 */ /* 0x080fe400000006ff */
[-C--:B------:R-:W-:Y:S01]  /*ed90*/  SHF.R.U32.HI R3, RZ, R7.reuse, R2 ;  /* 0x00000007ff037219 */ /* 0x080fe20000011602 */
[----:B------:R-:W-:Y:S01]  /*eda0*/  IMAD.MOV.U32 R2, RZ, RZ, R15 ;  /* 0x000000ffff027224 */ /* 0x000fe200078e000f */
[----:B------:R-:W-:Y:S01]  /*edb0*/  SHF.L.U32 R12, R4, R7, RZ ;  /* 0x00000007040c7219 */ /* 0x000fe200000006ff */
[----:B------:R-:W0:Y:S01]  /*edc0*/  LDC R18, c[0x0][0x638] ;  /* 0x00018e00ff127b82 */ /* 0x000e220000000800 */
[----:B------:R-:W-:-:S07]  /*edd0*/  LOP3.LUT R22, RZ, R6, RZ, 0x33, !PT ;  /* 0x00000006ff167212 */ /* 0x000fce00078e33ff */
        /* <DEDUP_REMOVED lines=12> */
.L_x_296:
[----:B----4-:R-:W-:Y:S01]  /*eea0*/  SHF.R.U64 R3, R2, R16, R3 ;  /* 0x0000001002037219 */ /* 0x010fe20000001203 */
[----:B--2---:R-:W-:Y:S01]  /*eeb0*/  VIADD R5, R14, 0xffffffff ;  /* 0xffffffff0e057836 */ /* 0x004fe20000000000 */
[----:B------:R-:W-:Y:S01]  /*eec0*/  LOP3.LUT R2, R13, R22, RZ, 0xc0, !PT ;  /* 0x000000160d027212 */ /* 0x000fe200078ec0ff */
[----:B------:R-:W-:Y:S02]  /*eed0*/  IMAD.MOV R10, RZ, RZ, -R10 ;  /* 0x000000ffff0a7224 */ /* 0x000fe400078e0a0a */
[----:B------:R-:W-:Y:S02]  /*eee0*/  IMAD.MOV R4, RZ, RZ, -R3 ;  /* 0x000000ffff047224 */ /* 0x000fe400078e0a03 */
[----:B------:R-:W-:Y:S01]  /*eef0*/  IMAD R2, R12, R3, R2 ;  /* 0x000000030c027224 */ /* 0x000fe200078e0202 */
[----:B------:R-:W-:Y:S01]  /*ef00*/  LOP3.LUT R3, R8, R5, RZ, 0xc0, !PT ;  /* 0x0000000508037212 */ /* 0x000fe200078ec0ff */
[----:B------:R-:W-:Y:S02]  /*ef10*/  @P3 IMAD R19, R17, R10, R0 ;  /* 0x0000000a11133224 */ /* 0x000fe400078e0200 */
[----:B0-----:R-:W-:-:S02]  /*ef20*/  IMAD R0, R4, R18, R15 ;  /* 0x0000001204007224 */ /* 0x001fc400078e020f */
[----:B------:R-:W-:Y:S02]  /*ef30*/  IMAD R5, R2, R23, R19 ;  /* 0x0000001702057224 */ /* 0x000fe400078e0213 */
[----:B------:R-:W-:Y:S02]  /*ef40*/  IMAD R0, R0, R14, R3 ;  /* 0x0000000e00007224 */ /* 0x000fe400078e0203 */
[----:B------:R-:W-:-:S03]  /*ef50*/  IMAD.MOV.U32 R4, RZ, RZ, 0x1 ;  /* 0x00000001ff047424 */ /* 0x000fc600078e00ff */
[----:B------:R-:W-:Y:S02]  /*ef60*/  SEL R6, R0, R5, !P3 ;  /* 0x0000000500067207 */ /* 0x000fe40005800000 */
[----:B------:R-:W-:-:S07]  /*ef70*/  SEL R5, R5, R0, !P3 ;  /* 0x0000000005057207 */ /* 0x000fce0005800000 */
.L_x_294:
[----:B------:R-:W-:-:S08]  /*ef80*/  NOP ;  /* 0x0000000000007918 */ /* 0x000fd00000000000 */
[----:B------:R-:W0:-:S00]  /*ef90*/  USETMAXREG.DEALLOC.CTAPOOL 0x28 ;  /* 0x00000028000079c8 */ /* 0x000e0000080e0500 */
[----:B------:R-:W-:-:S13]  /*efa0*/  ISETP.NE.AND P0, PT, RZ, UR8, PT ;  /* 0x00000008ff007c0c */ /* 0x000fda000bf05270 */
[----:B------:R-:W-:Y:S05]  /*efb0*/  @P0 EXIT ;  /* 0x000000000000094d */ /* 0x000fea0003800000 */
[----:B0-----:R-:W-:Y:S01]  /*efc0*/  LOP3.LUT P0, RZ, R4, 0xff, RZ, 0xc0, !PT ;  /* 0x000000ff04ff7812 */ /* 0x001fe2000780c0ff */
[----:B------:R-:W-:Y:S02]  /*efd0*/  IMAD.MOV.U32 R0, RZ, RZ, 0x1 ;  /* 0x00000001ff007424 */ /* 0x000fe400078e00ff */
[----:B------:R-:W-:-:S10]  /*efe0*/  IMAD.MOV.U32 R8, RZ, RZ, RZ ;  /* 0x000000ffff087224 */ /* 0x000fd400078e00ff */
[----:B------:R-:W-:Y:S05]  /*eff0*/  @!P0 BRA `(.L_x_297) ;  /* 0x0000000c00548947 */ /* 0x000fea0003800000 */
[----:B------:R-:W0:Y:S01]  /*f000*/  S2R R2, SR_TID.X ;  /* 0x0000000000027919 */ /* 0x000e220000002100 */
[----:B------:R-:W-:Y:S01]  /*f010*/  ULDC UR4, c[0x0][0x28c] ;  /* 0x0000a30000047ab9 */ /* 0x000fe20000000800 */
[----:B------:R-:W-:Y:S01]  /*f020*/  ULDC UR6, c[0x0][0x658] ;  /* 0x0001960000067ab9 */ /* 0x000fe20000000800 */
[----:B------:R-:W-:Y:S01]  /*f030*/  UIADD3 UR10, UR4, 0x7f, URZ ;  /* 0x0000007f040a7890 */ /* 0x000fe2000fffe03f */
[----:B------:R-:W-:Y:S01]  /*f040*/  BSSY B0, `(.L_x_297) ;  /* 0x00000d0000007945 */ /* 0x000fe20003800000 */
[----:B------:R-:W-:Y:S01]  /*f050*/  UMOV UR7, 0xffffffff ;  /* 0xffffffff00077882 */ /* 0x000fe20000000000 */
[----:B------:R-:W-:Y:S01]  /*f060*/  ULDC UR5, c[0x0][0x600] ;  /* 0x0001800000057ab9 */ /* 0x000fe20000000800 */
[----:B------:R-:W-:Y:S01]  /*f070*/  UMOV UR9, 0x1 ;  /* 0x0000000100097882 */ /* 0x000fe20000000000 */
[----:B------:R-:W-:Y:S01]  /*f080*/  USHF.L.U32 UR7, UR7, UR6, URZ ;  /* 0x0000000607077299 */ /* 0x000fe2000800063f */
[----:B------:R-:W-:Y:S01]  /*f090*/  IMAD.MOV.U32 R9, RZ, RZ, 0x1 ;  /* 0x00000001ff097424 */ /* 0x000fe200078e00ff */
[----:B------:R-:W-:Y:S01]  /*f0a0*/  UIADD3 UR4, UR5, -0x1, URZ ;  /* 0xffffffff05047890 */ /* 0x000fe2000fffe03f */
[----:B------:R-:W-:Y:S01]  /*f0b0*/  IMAD.MOV.U32 R0, RZ, RZ, 0x1 ;  /* 0x00000001ff007424 */ /* 0x000fe200078e00ff */
[----:B------:R-:W-:Y:S01]  /*f0c0*/  USHF.R.S32.HI UR11, URZ, 0x1f, UR10 ;  /* 0x0000001f3f0b7899 */ /* 0x000fe2000801140a */
[----:B------:R-:W-:Y:S01]  /*f0d0*/  IMAD.MOV.U32 R8, RZ, RZ, RZ ;  /* 0x000000ffff087224 */ /* 0x000fe200078e00ff */
[----:B------:R-:W-:Y:S01]  /*f0e0*/  ULDC UR8, c[0x0][0xc] ;  /* 0x0000030000087ab9 */ /* 0x000fe20000000800 */
[----:B------:R-:W-:-:S02]  /*f0f0*/  USHF.L.U32 UR5, UR9, UR6, URZ ;  /* 0x0000000609057299 */ /* 0x000fc4000800063f */
[----:B------:R-:W-:Y:S01]  /*f100*/  ULEA.HI UR11, UR11, UR10, URZ, 0x7 ;  /* 0x0000000a0b0b7291 */ /* 0x000fe2000f8f383f */
[----:B------:R-:W-:Y:S01]  /*f110*/  ULDC UR9, c[0x0][0x10] ;  /* 0x0000040000097ab9 */ /* 0x000fe20000000800 */
[----:B------:R-:W-:Y:S02]  /*f120*/  ULOP3.LUT UR6, URZ, UR7, URZ, 0x33, !UPT ;  /* 0x000000073f067292 */ /* 0x000fe4000f8e333f */
[----:B------:R-:W-:Y:S01]  /*f130*/  UIMAD.WIDE.U32 UR8, UR8, UR9, URZ ;  /* 0x00000009080872a5 */ /* 0x000fe2000f8e003f */
[----:B------:R-:W-:Y:S01]  /*f140*/  ULDC UR7, c[0x0][0x14] ;  /* 0x0000050000077ab9 */ /* 0x000fe20000000800 */
[----:B------:R-:W-:Y:S02]  /*f150*/  USHF.R.S32.HI UR20, URZ, 0x7, UR11 ;  /* 0x000000073f147899 */ /* 0x000fe4000801140b */
[----:B------:R-:W-:Y:S02]  /*f160*/  UIMAD.WIDE.U32 UR22, UR8, UR7, URZ ;  /* 0x00000007081672a5 */ /* 0x000fe4000f8e003f */
[----:B------:R-:W-:-:S02]  /*f170*/  UIMAD UR18, UR9, UR7, URZ ;  /* 0x00000007091272a4 */ /* 0x000fc4000f8e023f */
[----:B------:R-:W-:Y:S01]  /*f180*/  ULOP3.LUT UR26, UR13, 0x2, URZ, 0xfc, !UPT ;  /* 0x000000020d1a7892 */ /* 0x000fe2000f8efc3f */
[C---:B0-----:R-:W-:Y:S01]  /*f190*/  LOP3.LUT P4, RZ, R2.reuse, 0x7f, RZ, 0xc0, !PT ;  /* 0x0000007f02ff7812 */ /* 0x041fe2000788c0ff */
[----:B------:R-:W-:Y:S01]  /*f1a0*/  UIADD3 UR18, UR23, UR18, URZ ;  /* 0x0000001217127290 */ /* 0x000fe2000fffe03f */
[----:B------:R-:W-:Y:S01]  /*f1b0*/  LOP3.LUT P0, RZ, R2, 0x1f, RZ, 0xc0, !PT ;  /* 0x0000001f02ff7812 */ /* 0x000fe2000780c0ff */
[----:B------:R-:W-:Y:S01]  /*f1c0*/  UIADD3 UR27, UR20, 0x1, URZ ;  /* 0x00000001141b7890 */ /* 0x000fe2000fffe03f */
[----:B------:R-:W-:Y:S02]  /*f1d0*/  ULDC.64 UR24, c[0x0][0x198] ;  /* 0x0000660000187ab9 */ /* 0x000fe40000000a00 */
[----:B------:R-:W-:-:S13]  /*f1e0*/  PLOP3.LUT P0, PT, P0, P4, PT, 0x8a, 0x0 ;  /* 0x000000000000781c */ /* 0x000fda0000709172 */
.L_x_309:
[----:B------:R-:W-:-:S03]  /*f1f0*/  UMOV UR7, 0xffffffff ;  /* 0xffffffff00077882 */ /* 0x000fc60000000000 */
[----:B------:R-:W-:Y:S05]  /*f200*/  BRA.DIV UR7, `(.L_x_298) ;  /* 0x0000000e07cc7947 */ /* 0x000fea000b800000 */
[----:B------:R-:W-:-:S13]  /*f210*/  ELECT P1, URZ, PT ;  /* 0x00000000003f782f */ /* 0x000fda0003820000 */
.L_x_320:
[----:B------:R-:W0:Y:S01]  /*f220*/  LDC R2, c[0x0][0x28c] ;  /* 0x0000a300ff027b82 */ /* 0x000e220000000800 */
[----:B------:R-:W-:Y:S01]  /*f230*/  BSSY B1, `(.L_x_299) ;  /* 0x0000038000017945 */ /* 0x000fe20003800000 */
[----:B0-----:R-:W-:-:S13]  /*f240*/  ISETP.LT.OR P1, PT, R2, 0x1, !P1 ;  /* 0x000000010200780c */ /* 0x001fda0004f21670 */
[----:B------:R-:W-:Y:S05]  /*f250*/  @P1 BRA `(.L_x_300) ;  /* 0x0000000000d41947 */ /* 0x000fea0003800000 */
[----:B------:R-:W-:Y:S02]  /*f260*/  IMAD.SHL.U32 R6, R6, 0x100, RZ ;  /* 0x0000010006067824 */ /* 0x000fe400078e00ff */
[----:B------:R-:W-:Y:S02]  /*f270*/  IMAD.SHL.U32 R7, R5, 0x80, RZ ;  /* 0x0000008005077824 */ /* 0x000fe400078e00ff */
[----:B------:R-:W-:Y:S02]  /*f280*/  IMAD.MOV.U32 R12, RZ, RZ, RZ ;  /* 0x000000ffff0c7224 */ /* 0x000fe400078e00ff */
[----:B------:R-:W-:Y:S02]  /*f290*/  IMAD.U32 R14, RZ, RZ, UR27 ;  /* 0x0000001bff0e7e24 */ /* 0x000fe4000f8e00ff */
[----:B------:R-:W-:Y:S02]  /*f2a0*/  IMAD.MOV.U32 R2, RZ, RZ, R0 ;  /* 0x000000ffff027224 */ /* 0x000fe400078e0000 */
[----:B------:R-:W-:-:S07]  /*f2b0*/  IMAD.MOV.U32 R3, RZ, RZ, R8 ;  /* 0x000000ffff037224 */ /* 0x000fce00078e0008 */
.L_x_304:
[----:B------:R-:W0:Y:S01]  /*f2c0*/  S2R R5, SR_CgaCtaId ;  /* 0x0000000000057919 */ /* 0x000e220000008800 */
[----:B------:R-:W-:-:S04]  /*f2d0*/  MOV R4, 0x400 ;  /* 0x0000040000047802 */ /* 0x000fc80000000f00 */
[----:B0-----:R-:W-:Y:S02]  /*f2e0*/  LEA R10, R5, R4, 0x18 ;  /* 0x00000004050a7211 */ /* 0x001fe400078ec0ff */
[----:B------:R-:W-:Y:S01]  /*f2f0*/  SHF.L.U32 R4, R2, 0x1f, RZ ;  /* 0x0000001f02047819 */ /* 0x000fe200000006ff */
[----:B------:R-:W0:Y:S02]  /*f300*/  @!P4 LDC R5, c[0x0][0x500] ;  /* 0x00014000ff05cb82 */ /* 0x000e240000000800 */
[----:B------:R-:W-:-:S04]  /*f310*/  IMAD R13, R3, 0x8, R10 ;  /* 0x00000008030d7824 */ /* 0x000fc800078e020a */
[----:B------:R-:W1:Y:S02]  /*f320*/  SYNCS.PHASECHK.TRANS64.TRYWAIT P1, [R13+URZ+0x20], R4 ;  /* 0x000020040d0075a7 */ /* 0x000e64000802017f */
[----:B-1----:R-:W-:Y:S05]  /*f330*/  @!P1 BRA `(.L_x_301) ;  /* 0x0000000c00a09947 */ /* 0x002fea0003800000 */
.L_x_321:
[----:B------:R-:W-:Y:S01]  /*f340*/  UPRMT UR7, UR26, 0x9910, URZ ;  /* 0x000099101a077896 */ /* 0x000fe2000800003f */
[----:B0-----:R0:W-:Y:S03]  /*f350*/  @!P4 SYNCS.ARRIVE.TRANS64 RZ, [R13+URZ], R5 ;  /* 0x000000050dffc9a7 */ /* 0x0011e6000800003f */
[----:B------:R-:W-:-:S06]  /*f360*/  UISETP.NE.AND UP0, UPT, UR7, 0x2, UPT ;  /* 0x000000020700788c */ /* 0x000fcc000bf05270 */
[----:B------:R-:W-:-:S13]  /*f370*/  PLOP3.LUT P1, PT, PT, PT, UP0, 0x80, 0x0 ;  /* 0x000000000000781c */ /* 0x000fda0003f2f008 */
[----:B0-----:R-:W-:Y:S05]  /*f380*/  @P1 BRA `(.L_x_302) ;  /* 0x0000000000041947 */ /* 0x001fea0003800000 */
[----:B------:R-:W-:Y:S01]  /*f390*/  BPT.TRAP 0x1 ;  /* 0x000000040000795c */ /* 0x000fe20000300000 */
.L_x_302:
[----:B------:R-:W-:Y:S05]  /*f3a0*/  @P0 BRA `(.L_x_303) ;  /* 0x0000000000040947 */ /* 0x000fea0003800000 */
[----:B------:R-:W-:Y:S01]  /*f3b0*/  BPT.TRAP 0x1 ;  /* 0x000000040000795c */ /* 0x000fe20000300000 */
.L_x_303:
[--C-:B-1----:R-:W-:Y:S01]  /*f3c0*/  IMAD R4, R3, 0x4000, R10.reuse ;  /* 0x0000400003047824 */ /* 0x102fe200078e020a */
[----:B------:R-:W-:Y:S01]  /*f3d0*/  R2UR UR9, R13 ;  /* 0x000000000d0972ca */ /* 0x000fe200000e0000 */
[----:B------:R-:W-:Y:S01]  /*f3e0*/  IMAD R10, R3, 0x8000, R10 ;  /* 0x00008000030a7824 */ /* 0x000fe200078e020a */
[----:B------:R-:W-:Y:S01]  /*f3f0*/  UIADD3 UR14, UP0, UR24, 0xf0, URZ ;  /* 0x000000f0180e7890 */ /* 0x000fe2000ff1e03f */
[----:B------:R-:W-:Y:S01]  /*f400*/  VIADD R14, R14, 0xffffffff ;  /* 0xffffffff0e0e7836 */ /* 0x000fe20000000000 */
[----:B------:R-:W-:Y:S01]  /*f410*/  R2UR UR7, R4 ;  /* 0x00000000040772ca */ /* 0x000fe200000e0000 */
[----:B------:R-:W-:Y:S01]  /*f420*/  UIADD3 UR28, UP1, UR24, 0x1f0, URZ ;  /* 0x000001f0181c7890 */ /* 0x000fe2000ff3e03f */
[----:B------:R-:W-:Y:S01]  /*f430*/  R2UR UR8, R10 ;  /* 0x000000000a0872ca */ /* 0x000fe200000e0000 */
[----:B------:R-:W-:Y:S01]  /*f440*/  UIADD3.X UR15, URZ, UR25, URZ, UP0, !UPT ;  /* 0x000000193f0f7290 */ /* 0x000fe200087fe43f */
[----:B------:R-:W-:Y:S01]  /*f450*/  R2UR UR11, R7 ;  /* 0x00000000070b72ca */ /* 0x000fe200000e0000 */
[----:B------:R-:W-:Y:S01]  /*f460*/  VIADD R3, R3, 0x1 ;  /* 0x0000000103037836 */ /* 0x000fe20000000000 */
[----:B------:R-:W-:Y:S01]  /*f470*/  R2UR UR10, R12 ;  /* 0x000000000c0a72ca */ /* 0x000fe200000e0000 */
[----:B------:R-:W-:Y:S01]  /*f480*/  UIADD3.X UR29, URZ, UR25, URZ, UP1, !UPT ;  /* 0x000000193f1d7290 */ /* 0x000fe20008ffe43f */
[----:B------:R-:W-:Y:S01]  /*f490*/  R2UR UR12, R11 ;  /* 0x000000000b0c72ca */ /* 0x000fe200000e0000 */
[----:B------:R-:W-:Y:S01]  /*f4a0*/  UMOV UR16, 0x0 ;  /* 0x0000000000107882 */ /* 0x000fe20000000000 */
[----:B------:R-:W-:Y:S01]  /*f4b0*/  R2UR UR21, R6 ;  /* 0x00000000061572ca */ /* 0x000fe200000e0000 */
[----:B------:R-:W-:Y:S01]  /*f4c0*/  UMOV UR17, 0x10000000 ;  /* 0x1000000000117882 */ /* 0x000fe20000000000 */
[----:B------:R-:W-:Y:S01]  /*f4d0*/  ISETP.GT.AND P2, PT, R14, 0x1, PT ;  /* 0x000000010e00780c */ /* 0x000fe20003f44270 */
[----:B------:R-:W-:Y:S01]  /*f4e0*/  UIADD3 UR7, UR7, 0x100, URZ ;  /* 0x0000010007077890 */ /* 0x000fe2000fffe03f */
[----:B------:R-:W-:Y:S01]  /*f4f0*/  ISETP.NE.AND P1, PT, R3, 0x4, PT ;  /* 0x000000040300780c */ /* 0x000fe20003f25270 */
[----:B------:R-:W-:Y:S01]  /*f500*/  UIADD3 UR19, UR8, 0x10100, URZ ;  /* 0x0001010008137890 */ /* 0x000fe2000fffe03f */
[----:B------:R-:W-:-:S02]  /*f510*/  VIADD R12, R12, 0x80 ;  /* 0x000000800c0c7836 */ /* 0x000fc40000000000 */
[----:B------:R-:W-:Y:S02]  /*f520*/  SEL R5, RZ, 0x1, P1 ;  /* 0x00000001ff057807 */ /* 0x000fe40000800000 */
[----:B------:R-:W-:Y:S01]  /*f530*/  UMOV UR8, UR7 ;  /* 0x0000000700087c82 */ /* 0x000fe20008000000 */
[----:B------:R-:W-:Y:S01]  /*f540*/  SEL R3, R3, RZ, P1 ;  /* 0x000000ff03037207 */ /* 0x000fe20000800000 */
[----:B------:R0:W-:Y:S01]  /*f550*/  UTMALDG.3D [UR8], [UR14], desc[UR16] ;  /* 0x000010080e0075b4 */ /* 0x0001e20008011000 */
[----:B------:R-:W-:Y:S01]  /*f560*/  LOP3.LUT R2, R2, R5, RZ, 0x3c, !PT ;  /* 0x0000000502027212 */ /* 0x000fe200078e3cff */
[----:B0-----:R-:W-:Y:S01]  /*f570*/  UMOV UR8, UR19 ;  /* 0x0000001300087c82 */ /* 0x001fe20008000000 */
[----:B------:R-:W-:Y:S02]  /*f580*/  UMOV UR11, UR21 ;  /* 0x00000015000b7c82 */ /* 0x000fe40008000000 */
[----:B------:R0:W-:Y:S02]  /*f590*/  UTMALDG.3D [UR8], [UR28], desc[UR16] ;  /* 0x000010081c0075b4 */ /* 0x0001e40008011000 */
[----:B0-----:R-:W-:Y:S05]  /*f5a0*/  @P2 BRA `(.L_x_304) ;  /* 0xfffffffc00442947 */ /* 0x001fea000383ffff */
.L_x_300:
[----:B------:R-:W-:Y:S05]  /*f5b0*/  BSYNC B1 ;  /* 0x0000000000017941 */ /* 0x000fea0003800000 */
.L_x_299:
[----:B------:R-:W2:Y:S01]  /*f5c0*/  LDL.LU R15, [R1+0x70] ;  /* 0x00007000010f7983 */ /* 0x000ea20000300800 */
[----:B------:R-:W-:Y:S01]  /*f5d0*/  LOP3.LUT P5, RZ, R9, 0xff, RZ, 0xc0, !PT ;  /* 0x000000ff09ff7812 */ /* 0x000fe200078ac0ff */
[----:B------:R-:W-:Y:S01]  /*f5e0*/  VIADD R8, R8, UR20 ;  /* 0x0000001408087c36 */ /* 0x000fe20008000000 */
[----:B------:R-:W-:Y:S01]  /*f5f0*/  ULDC.64 UR8, c[0x0][0x650] ;  /* 0x0001940000087ab9 */ /* 0x000fe20000000a00 */
[----:B------:R-:W3:Y:S01]  /*f600*/  LDL.LU R13, [R1+0x74] ;  /* 0x00007400010d7983 */ /* 0x000ee20000300800 */
[----:B------:R-:W-:Y:S01]  /*f610*/  IMAD.U32 R5, RZ, RZ, UR20 ;  /* 0x00000014ff057e24 */ /* 0x000fe2000f8e00ff */
[----:B------:R-:W-:Y:S01]  /*f620*/  BSSY B1, `(.L_x_305) ;  /* 0x000006f000017945 */ /* 0x000fe20003800000 */
[----:B------:R-:W-:Y:S01]  /*f630*/  ISETP.GT.U32.AND P1, PT, R8, 0x3, PT ;  /* 0x000000030800780c */ /* 0x000fe20003f24070 */
[----:B------:R-:W-:Y:S01]  /*f640*/  IMAD.MOV.U32 R6, RZ, RZ, -0x1 ;  /* 0xffffffffff067424 */ /* 0x000fe200078e00ff */
[----:B------:R-:W-:Y:S01]  /*f650*/  SHF.R.U32.HI R2, RZ, 0x2, R8 ;  /* 0x00000002ff027819 */ /* 0x000fe20000011608 */
[----:B------:R-:W-:Y:S01]  /*f660*/  IMAD.MOV.U32 R11, RZ, RZ, -0x1 ;  /* 0xffffffffff0b7424 */ /* 0x000fe200078e00ff */
[----:B------:R-:W-:Y:S01]  /*f670*/  ISETP.LT.U32.AND P1, PT, R5, 0x4, P1 ;  /* 0x000000040500780c */ /* 0x000fe20000f21070 */
[----:B------:R-:W-:Y:S01]  /*f680*/  IMAD.MOV.U32 R5, RZ, RZ, -0x1 ;  /* 0xffffffffff057424 */ /* 0x000fe200078e00ff */
[----:B------:R-:W-:Y:S01]  /*f690*/  LOP3.LUT R2, R2, 0x1, RZ, 0xc0, !PT ;  /* 0x0000000102027812 */ /* 0x000fe200078ec0ff */
[----:B------:R-:W0:Y:S01]  /*f6a0*/  @P5 S2R R4, SR_CgaCtaId ;  /* 0x0000000000045919 */ /* 0x000e220000008800 */
[----:B------:R-:W-:-:S02]  /*f6b0*/  @P5 MOV R3, 0x400 ;  /* 0x0000040000035802 */ /* 0x000fc40000000f00 */
[----:B------:R-:W-:Y:S01]  /*f6c0*/  ISETP.NE.U32.AND P2, PT, R2, 0x1, PT ;  /* 0x000000010200780c */ /* 0x000fe20003f45070 */
[----:B------:R-:W-:Y:S01]  /*f6d0*/  IMAD.U32 R2, RZ, RZ, UR20 ;  /* 0x00000014ff027e24 */ /* 0x000fe2000f8e00ff */
[----:B------:R-:W-:Y:S02]  /*f6e0*/  LOP3.LUT R8, R8, 0x3, RZ, 0xc0, !PT ;  /* 0x0000000308087812 */ /* 0x000fe400078ec0ff */
[----:B------:R-:W-:Y:S02]  /*f6f0*/  PRMT R9, RZ, 0x7610, R9 ;  /* 0x00007610ff097816 */ /* 0x000fe40000000009 */
[----:B------:R-:W-:-:S04]  /*f700*/  ISETP.GT.U32.AND P2, PT, R2, 0x3, !P2 ;  /* 0x000000030200780c */ /* 0x000fc80005744070 */
[----:B------:R-:W-:Y:S02]  /*f710*/  SEL R2, RZ, 0x1, !P2 ;  /* 0x00000001ff027807 */ /* 0x000fe40005000000 */
[----:B0-----:R-:W-:-:S04]  /*f720*/  @P5 LEA R3, R4, R3, 0x18 ;  /* 0x0000000304035211 */ /* 0x001fc800078ec0ff */
[----:B------:R0:W-:Y:S02]  /*f730*/  @P5 SYNCS.ARRIVE.TRANS64.A1T0 RZ, [R3+URZ+0x58], RZ ;  /* 0x000058ff03ff59a7 */ /* 0x0001e4000810003f */
[----:B0-----:R-:W-:-:S04]  /*f740*/  SEL R3, RZ, 0x1, !P1 ;  /* 0x00000001ff037807 */ /* 0x001fc80004800000 */
[----:B------:R-:W-:Y:S02]  /*f750*/  LOP3.LUT R0, R2, R0, R3, 0x96, !PT ;  /* 0x0000000002007212 */ /* 0x000fe400078e9603 */
[----:B------:R-:W-:Y:S02]  /*f760*/  PRMT R2, RZ, 0x7610, R2 ;  /* 0x00007610ff027816 */ /* 0x000fe40000000002 */
[----:B---3--:R-:W-:-:S04]  /*f770*/  IADD3 R13, P5, R13, UR22, RZ ;  /* 0x000000160d0d7c10 */ /* 0x008fc8000ffbe0ff */
[----:B--2---:R-:W-:Y:S01]  /*f780*/  IADD3.X R15, R15, UR18, RZ, P5, !PT ;  /* 0x000000120f0f7c10 */ /* 0x004fe2000affe4ff */
[----:B------:R0:W-:Y:S01]  /*f790*/  STL [R1+0x74], R13 ;  /* 0x0000740d01007387 */ /* 0x0001e20000100800 */
[----:B------:R-:W-:-:S03]  /*f7a0*/  ISETP.GE.U32.AND P5, PT, R13, UR8, PT ;  /* 0x000000080d007c0c */ /* 0x000fc6000bfa6070 */
[----:B------:R0:W-:Y:S01]  /*f7b0*/  STL [R1+0x70], R15 ;  /* 0x0000700f01007387 */ /* 0x0001e20000100800 */
[----:B------:R-:W-:-:S13]  /*f7c0*/  ISETP.GE.U32.AND.EX P1, PT, R15, UR9, PT, P5 ;  /* 0x000000090f007c0c */ /* 0x000fda000bf26150 */
[----:B0-----:R-:W-:Y:S05]  /*f7d0*/  @P1 BRA `(.L_x_306) ;  /* 0x00000004004c1947 */ /* 0x001fea0003800000 */
[----:B------:R-:W-:Y:S01]  /*f7e0*/  ULDC.64 UR8, c[0x0][0x628] ;  /* 0x00018a0000087ab9 */ /* 0x000fe20000000a00 */
[----:B------:R-:W0:Y:S01]  /*f7f0*/  S2R R12, SR_CTAID.X ;  /* 0x00000000000c7919 */ /* 0x000e220000002500 */
[----:B------:R-:W-:Y:S01]  /*f800*/  ISETP.NE.U32.AND P1, PT, RZ, UR8, PT ;  /* 0x00000008ff007c0c */ /* 0x000fe2000bf25070 */
[----:B------:R-:W-:Y:S01]  /*f810*/  ULDC UR10, c[0x0][0x630] ;  /* 0x00018c00000a7ab9 */ /* 0x000fe20000000800 */
[----:B------:R-:W-:Y:S01]  /*f820*/  IMAD.MOV.U32 R2, RZ, RZ, R13 ;  /* 0x000000ffff027224 */ /* 0x000fe200078e000d */
[----:B------:R-:W1:Y:S01]  /*f830*/  S2R R10, SR_CTAID.Y ;  /* 0x00000000000a7919 */ /* 0x000e620000002600 */
[----:B------:R-:W-:Y:S01]  /*f840*/  ISETP.NE.AND.EX P1, PT, RZ, UR9, PT, P1 ;  /* 0x00000009ff007c0c */ /* 0x000fe2000bf25310 */
[----:B------:R-:W-:-:S12]  /*f850*/  IMAD.MOV.U32 R3, RZ, RZ, R15 ;  /* 0x000000ffff037224 */ /* 0x000fd800078e000f */
[----:B------:R-:W-:Y:S05]  /*f860*/  @!P1 BRA `(.L_x_307) ;  /* 0x0000000000289947 */ /* 0x000fea0003800000 */
[----:B------:R-:W-:Y:S02]  /*f870*/  ULDC UR7, c[0x0][0x634] ;  /* 0x00018d0000077ab9 */ /* 0x000fe40000000800 */
[----:B------:R-:W-:-:S05]  /*f880*/  IADD3 R7, P1, R13, UR7, RZ ;  /* 0x000000070d077c10 */ /* 0x000fca000ff3e0ff */
[----:B------:R-:W-:-:S04]  /*f890*/  IMAD.X R11, RZ, RZ, R15, P1 ;  /* 0x000000ffff0b7224 */ /* 0x000fc800008e060f */
[----:B------:R-:W-:-:S04]  /*f8a0*/  IMAD.WIDE.U32 R4, R11, UR8, RZ ;  /* 0x000000080b047c25 */ /* 0x000fc8000f8e00ff */
[----:B------:R-:W-:-:S04]  /*f8b0*/  IMAD.WIDE.U32 R4, P1, R7, UR9, R4 ;  /* 0x0000000907047c25 */ /* 0x000fc8000f820004 */
[----:B------:R-:W-:-:S04]  /*f8c0*/  IMAD.WIDE.U32 R6, R7, UR8, RZ ;  /* 0x0000000807067c25 */ /* 0x000fc8000f8e00ff */
[----:B------:R-:W-:Y:S01]  /*f8d0*/  IMAD.X R3, RZ, RZ, RZ, P1 ;  /* 0x000000ffff037224 */ /* 0x000fe200008e06ff */
[----:B------:R-:W-:Y:S01]  /*f8e0*/  IADD3 RZ, P1, R7, R4, RZ ;  /* 0x0000000407ff7210 */ /* 0x000fe20007f3e0ff */
[----:B------:R-:W-:-:S04]  /*f8f0*/  IMAD.MOV.U32 R2, RZ, RZ, R5 ;  /* 0x000000ffff027224 */ /* 0x000fc800078e0005 */
[----:B------:R-:W-:-:S08]  /*f900*/  IMAD.WIDE.U32.X R2, R11, UR9, R2, P1 ;  /* 0x000000090b027c25 */ /* 0x000fd000088e0402 */
.L_x_307:
[--C-:B------:R-:W-:Y:S01]  /*f910*/  SHF.R.U64 R11, R2, UR10, R3.reuse ;  /* 0x0000000a020b7c19 */ /* 0x100fe20008001203 */
[----:B------:R-:W-:Y:S01]  /*f920*/  ULDC.64 UR8, c[0x0][0x620] ;  /* 0x0001880000087ab9 */ /* 0x000fe20000000a00 */
[----:B------:R-:W-:Y:S01]  /*f930*/  SHF.R.U32.HI R2, RZ, UR10, R3 ;  /* 0x0000000aff027c19 */ /* 0x000fe20008011603 */
[----:B------:R-:W-:Y:S01]  /*f940*/  IMAD.MOV.U32 R3, RZ, RZ, R15 ;  /* 0x000000ffff037224 */ /* 0x000fe200078e000f */
[----:B------:R-:W-:Y:S01]  /*f950*/  IADD3 R5, P1, RZ, -R11, RZ ;  /* 0x8000000bff057210 */ /* 0x000fe20007f3e0ff */
[----:B------:R-:W-:Y:S01]  /*f960*/  ULDC UR7, c[0x0][0x150] ;  /* 0x0000540000077ab9 */ /* 0x000fe20000000800 */
[----:B0-----:R-:W-:Y:S01]  /*f970*/  I2FP.F32.U32 R6, R12 ;  /* 0x0000000c00067245 */ /* 0x001fe20000201000 */
[----:B------:R-:W0:Y:S01]  /*f980*/  LDC R7, c[0x0][0x144] ;  /* 0x00005100ff077b82 */ /* 0x000e220000000800 */
[----:B------:R-:W-:Y:S01]  /*f990*/  ULDC.64 UR10, c[0x0][0x640] ;  /* 0x00019000000a7ab9 */ /* 0x000fe20000000a00 */
[----:B------:R-:W-:Y:S01]  /*f9a0*/  IMAD.X R2, RZ, RZ, ~R2, P1 ;  /* 0x000000ffff027224 */ /* 0x000fe200008e0e02 */
[----:B------:R-:W-:Y:S01]  /*f9b0*/  ISETP.NE.U32.AND P1, PT, RZ, UR10, PT ;  /* 0x0000000aff007c0c */ /* 0x000fe2000bf25070 */
[----:B------:R-:W-:Y:S01]  /*f9c0*/  FMUL R6, R6, UR7 ;  /* 0x0000000706067c20 */ /* 0x000fe20008400000 */
[----:B------:R-:W-:Y:S01]  /*f9d0*/  ULDC UR7, c[0x0][0x618] ;  /* 0x0001860000077ab9 */ /* 0x000fe20000000800 */
[----:B------:R-:W-:Y:S01]  /*f9e0*/  IMAD R4, R2, UR8, RZ ;  /* 0x0000000802047c24 */ /* 0x000fe2000f8e02ff */
[----:B------:R-:W-:Y:S01]  /*f9f0*/  ISETP.NE.AND.EX P1, PT, RZ, UR11, PT, P1 ;  /* 0x0000000bff007c0c */ /* 0x000fe2000bf25310 */
[----:B------:R-:W-:Y:S01]  /*fa00*/  IMAD.MOV.U32 R2, RZ, RZ, R13 ;  /* 0x000000ffff027224 */ /* 0x000fe200078e000d */
[----:B------:R-:W2:Y:S01]  /*fa10*/  LDC R15, c[0x0][0x148] ;  /* 0x00005200ff0f7b82 */ /* 0x000ea20000000800 */
[----:B------:R-:W3:Y:S02]  /*fa20*/  F2I.U32.TRUNC.NTZ R6, R6 ;  /* 0x0000000600067305 */ /* 0x000ee4000020f000 */
[----:B------:R-:W-:Y:S01]  /*fa30*/  IMAD.WIDE.U32 R2, R5, UR8, R2 ;  /* 0x0000000805027c25 */ /* 0x000fe2000f8e0002 */
[----:B------:R-:W-:-:S03]  /*fa40*/  ULDC UR8, c[0x0][0x154] ;  /* 0x0000550000087ab9 */ /* 0x000fc60000000800 */
[----:B------:R-:W-:Y:S01]  /*fa50*/  IMAD R5, R5, UR9, R4 ;  /* 0x0000000905057c24 */ /* 0x000fe2000f8e0204 */
[----:B------:R-:W-:-:S03]  /*fa60*/  ULDC UR9, c[0x0][0x608] ;  /* 0x0001820000097ab9 */ /* 0x000fc60000000800 */
[----:B------:R-:W-:-:S05]  /*fa70*/  IMAD.IADD R3, R3, 0x1, R5 ;  /* 0x0000000103037824 */ /* 0x000fca00078e0205 */
[----:B------:R-:W-:Y:S01]  /*fa80*/  SHF.R.U64 R13, R2, UR7, R3 ;  /* 0x00000007020d7c19 */ /* 0x000fe20008001203 */
[----:B---3--:R-:W-:Y:S01]  /*fa90*/  IMAD.MOV R6, RZ, RZ, -R6 ;  /* 0x000000ffff067224 */ /* 0x008fe200078e0a06 */
[----:B-1----:R-:W-:-:S03]  /*faa0*/  I2FP.F32.U32 R2, R10 ;  /* 0x0000000a00027245 */ /* 0x002fc60000201000 */
[----:B0-----:R-:W-:Y:S02]  /*fab0*/  IMAD R19, R7, R6, R12 ;  /* 0x0000000607137224 */ /* 0x001fe400078e020c */
[----:B------:R-:W-:Y:S01]  /*fac0*/  FMUL R4, R2, UR8 ;  /* 0x0000000802047c20 */ /* 0x000fe20008400000 */
[----:B------:R-:W-:Y:S01]  /*fad0*/  SHF.R.U32.HI R2, RZ, UR7, R3 ;  /* 0x00000007ff027c19 */ /* 0x000fe20008011603 */
[----:B------:R-:W-:Y:S02]  /*fae0*/  ULDC UR7, c[0x0][0x658] ;  /* 0x0001960000077ab9 */ /* 0x000fe40000000800 */
[----:B------:R0:W1:Y:S01]  /*faf0*/  F2I.U32.TRUNC.NTZ R18, R4 ;  /* 0x0000000400127305 */ /* 0x000062000020f000 */
[--C-:B------:R-:W-:Y:S02]  /*fb00*/  SHF.R.U64 R16, R13, UR9, R2.reuse ;  /* 0x000000090d107c19 */ /* 0x100fe40008001202 */
[----:B------:R-:W-:-:S04]  /*fb10*/  SHF.R.U32.HI R3, RZ, UR9, R2 ;  /* 0x00000009ff037c19 */ /* 0x000fc80008011602 */
[--C-:B------:R-:W-:Y:S02]  /*fb20*/  SHF.R.U64 R14, R16, UR7, R3.reuse ;  /* 0x00000007100e7c19 */ /* 0x100fe40008001203 */
[----:B------:R-:W-:-:S03]  /*fb30*/  SHF.R.U32.HI R3, RZ, UR7, R3 ;  /* 0x00000007ff037c19 */ /* 0x000fc60008011603 */
[----:B------:R-:W-:Y:S01]  /*fb40*/  IMAD.MOV.U32 R2, RZ, RZ, R14 ;  /* 0x000000ffff027224 */ /* 0x000fe200078e000e */
[----:B0-2---:R-:W-:Y:S06]  /*fb50*/  @!P1 BRA `(.L_x_308) ;  /* 0x0000000000289947 */ /* 0x005fec0003800000 */
        /* <DEDUP_REMOVED lines=10> */
.L_x_308:
[----:B------:R-:W-:Y:S01]  /*fc00*/  ULDC UR7, c[0x0][0x648] ;  /* 0x0001920000077ab9 */ /* 0x000fe20000000800 */
[----:B-1----:R-:W-:Y:S01]  /*fc10*/  IMAD.MOV R18, RZ, RZ, -R18 ;  /* 0x000000ffff127224 */ /* 0x002fe200078e0a12 */
[----:B------:R-:W-:Y:S01]  /*fc20*/  SHF.R.U64 R3, R2, UR7, R3 ;  /* 0x0000000702037c19 */ /* 0x000fe20008001203 */
[----:B------:R-:W-:Y:S01]  /*fc30*/  ULDC UR7, c[0x0][0x638] ;  /* 0x00018e0000077ab9 */ /* 0x000fe20000000800 */
[----:B------:R-:W-:Y:S01]  /*fc40*/  LOP3.LUT R2, R16, UR6, RZ, 0xc0, !PT ;  /* 0x0000000610027c12 */ /* 0x000fe2000f8ec0ff */
[----:B------:R-:W-:Y:S01]  /*fc50*/  @P3 IMAD R19, R15, R18, R10 ;  /* 0x000000120f133224 */ /* 0x000fe200078e020a */
[----:B------:R-:W-:Y:S01]  /*fc60*/  LOP3.LUT R13, R13, UR4, RZ, 0xc0, !PT ;  /* 0x000000040d0d7c12 */ /* 0x000fe2000f8ec0ff */
[----:B------:R-:W-:Y:S01]  /*fc70*/  IMAD.MOV R5, RZ, RZ, -R3 ;  /* 0x000000ffff057224 */ /* 0x000fe200078e0a03 */
[----:B------:R-:W-:Y:S01]  /*fc80*/  ULDC UR8, c[0x0][0x610] ;  /* 0x0001840000087ab9 */ /* 0x000fe20000000800 */
[----:B------:R-:W-:Y:S02]  /*fc90*/  IMAD R2, R3, UR5, R2 ;  /* 0x0000000503027c24 */ /* 0x000fe4000f8e0202 */
[----:B------:R-:W-:Y:S01]  /*fca0*/  IMAD R14, R5, UR7, R14 ;  /* 0x00000007050e7c24 */ /* 0x000fe2000f8e020e */
[----:B------:R-:W-:Y:S01]  /*fcb0*/  ULDC UR7, c[0x0][0x600] ;  /* 0x0001800000077ab9 */ /* 0x000fe20000000800 */
[----:B------:R-:W-:-:S02]  /*fcc0*/  IMAD R5, R2, UR8, R19 ;  /* 0x0000000802057c24 */ /* 0x000fc4000f8e0213 */
[----:B------:R-:W-:Y:S02]  /*fcd0*/  IMAD R14, R14, UR7, R13 ;  /* 0x000000070e0e7c24 */ /* 0x000fe4000f8e020d */
[----:B------:R-:W-:-:S03]  /*fce0*/  IMAD.MOV.U32 R2, RZ, RZ, 0x1 ;  /* 0x00000001ff027424 */ /* 0x000fc600078e00ff */
[----:B------:R-:W-:Y:S02]  /*fcf0*/  SEL R6, R14, R5, !P3 ;  /* 0x000000050e067207 */ /* 0x000fe40005800000 */
[----:B------:R-:W-:-:S07]  /*fd00*/  SEL R5, R5, R14, !P3 ;  /* 0x0000000e05057207 */ /* 0x000fce0005800000 */
.L_x_306:
[----:B------:R-:W-:Y:S05]  /*fd10*/  BSYNC B1 ;  /* 0x0000000000017941 */ /* 0x000fea0003800000 */
.L_x_305:
[----:B------:R-:W-:-:S13]  /*fd20*/  LOP3.LUT P1, RZ, R2, 0xff, RZ, 0xc0, !PT ;  /* 0x000000ff02ff7812 */ /* 0x000fda000782c0ff */
[----:B------:R-:W-:Y:S05]  /*fd30*/  @P1 BRA `(.L_x_309) ;  /* 0xfffffff4002c1947 */ /* 0x000fea000383ffff */
[----:B------:R-:W-:Y:S05]  /*fd40*/  BSYNC B0 ;  /* 0x0000000000007941 */ /* 0x000fea0003800000 */
.L_x_297:
[----:B------:R-:W-:-:S03]  /*fd50*/  UMOV UR7, 0xffffffff ;  /* 0xffffffff00077882 */ /* 0x000fc60000000000 */
[----:B------:R-:W-:Y:S05]  /*fd60*/  BRA.DIV UR7, `(.L_x_310) ;  /* 0x0000000607287947 */ /* 0x000fea000b800000 */
[----:B------:R-:W-:-:S13]  /*fd70*/  ELECT P0, URZ, PT ;  /* 0x00000000003f782f */ /* 0x000fda0003800000 */
.L_x_324:
[----:B------:R-:W-:Y:S04]  /*fd80*/  BSSY B0, `(.L_x_311) ;  /* 0x000002c000007945 */ /* 0x000fe80003800000 */
[----:B------:R-:W-:Y:S05]  /*fd90*/  @!P0 BRA `(.L_x_312) ;  /* 0x0000000000a88947 */ /* 0x000fea0003800000 */
[----:B------:R-:W-:-:S04]  /*fda0*/  ULOP3.LUT UR7, UR13, 0x2, URZ, 0xfc, !UPT ;  /* 0x000000020d077892 */ /* 0x000fc8000f8efc3f */
[----:B------:R-:W-:-:S06]  /*fdb0*/  UISETP.NE.AND UP0, UPT, UR7, 0x3, UPT ;  /* 0x000000030700788c */ /* 0x000fcc000bf05270 */
[----:B------:R-:W-:-:S13]  /*fdc0*/  PLOP3.LUT P0, PT, PT, PT, UP0, 0x80, 0x0 ;  /* 0x000000000000781c */ /* 0x000fda0003f0f008 */
[----:B------:R-:W-:Y:S05]  /*fdd0*/  @!P0 BRA `(.L_x_313) ;  /* 0x0000000000048947 */ /* 0x000fea0003800000 */
[----:B------:R-:W-:Y:S01]  /*fde0*/  BPT.TRAP 0x1 ;  /* 0x000000040000795c */ /* 0x000fe20000300000 */
.L_x_313:
[----:B------:R-:W0:Y:S01]  /*fdf0*/  S2R R3, SR_CgaCtaId ;  /* 0x0000000000037919 */ /* 0x000e220000008800 */
[----:B------:R-:W-:-:S04]  /*fe00*/  MOV R2, 0x400 ;  /* 0x0000040000027802 */ /* 0x000fc80000000f00 */
[----:B0-----:R-:W-:Y:S02]  /*fe10*/  LEA R3, R3, R2, 0x18 ;  /* 0x0000000203037211 */ /* 0x001fe400078ec0ff */
[----:B------:R-:W-:-:S03]  /*fe20*/  SHF.L.U32 R2, R0, 0x1f, RZ ;  /* 0x0000001f00027819 */ /* 0x000fc600000006ff */
[----:B------:R-:W-:-:S04]  /*fe30*/  VIADD R3, R3, 0x20 ;  /* 0x0000002003037836 */ /* 0x000fc80000000000 */
[C---:B------:R-:W-:Y:S02]  /*fe40*/  IMAD R7, R8.reuse, 0x8, R3 ;  /* 0x0000000808077824 */ /* 0x040fe400078e0203 */
[----:B------:R-:W-:Y:S02]  /*fe50*/  VIADD R8, R8, 0x1 ;  /* 0x0000000108087836 */ /* 0x000fe40000000000 */
[----:B------:R-:W0:Y:S03]  /*fe60*/  SYNCS.PHASECHK.TRANS64.TRYWAIT P0, [R7+URZ], R2 ;  /* 0x00000002070075a7 */ /* 0x000e26000800017f */
[----:B------:R-:W-:-:S04]  /*fe70*/  ISETP.NE.AND P1, PT, R8, 0x4, PT ;  /* 0x000000040800780c */ /* 0x000fc80003f25270 */
[----:B------:R-:W-:Y:S02]  /*fe80*/  SEL R5, RZ, 0x1, P1 ;  /* 0x00000001ff057807 */ /* 0x000fe40000800000 */
[----:B------:R-:W-:Y:S02]  /*fe90*/  SEL R8, R8, RZ, P1 ;  /* 0x000000ff08087207 */ /* 0x000fe40000800000 */
[----:B------:R-:W-:-:S03]  /*fea0*/  LOP3.LUT R5, R0, R5, RZ, 0x3c, !PT ;  /* 0x0000000500057212 */ /* 0x000fc600078e3cff */
[----:B------:R-:W-:Y:S01]  /*feb0*/  IMAD R9, R8, 0x8, R3 ;  /* 0x0000000808097824 */ /* 0x000fe200078e0203 */
[----:B------:R-:W-:Y:S01]  /*fec0*/  SHF.L.U32 R4, R5, 0x1f, RZ ;  /* 0x0000001f05047819 */ /* 0x000fe200000006ff */
[----:B0-----:R-:W-:Y:S06]  /*fed0*/  @!P0 BRA `(.L_x_314) ;  /* 0x0000000000f08947 */ /* 0x001fec0003800000 */
.L_x_325:
[----:B------:R-:W1:Y:S01]  /*fee0*/  SYNCS.PHASECHK.TRANS64.TRYWAIT P0, [R9+URZ], R4 ;  /* 0x00000004090075a7 */ /* 0x000e62000800017f */
[----:B------:R-:W-:-:S05]  /*fef0*/  VIADD R0, R8, 0x1 ;  /* 0x0000000108007836 */ /* 0x000fca0000000000 */
[----:B------:R-:W-:-:S04]  /*ff00*/  ISETP.NE.AND P1, PT, R0, 0x4, PT ;  /* 0x000000040000780c */ /* 0x000fc80003f25270 */
[----:B0-----:R-:W-:Y:S02]  /*ff10*/  SEL R2, RZ, 0x1, P1 ;  /* 0x00000001ff027807 */ /* 0x001fe40000800000 */
[----:B------:R-:W-:Y:S02]  /*ff20*/  SEL R0, R0, RZ, P1 ;  /* 0x000000ff00007207 */ /* 0x000fe40000800000 */
[----:B------:R-:W-:-:S03]  /*ff30*/  LOP3.LUT R7, R5, R2, RZ, 0x3c, !PT ;  /* 0x0000000205077212 */ /* 0x000fc600078e3cff */
[----:B------:R-:W-:Y:S01]  /*ff40*/  IMAD R6, R0, 0x8, R3 ;  /* 0x0000000800067824 */ /* 0x000fe200078e0203 */
[----:B------:R-:W-:Y:S01]  /*ff50*/  SHF.L.U32 R5, R7, 0x1f, RZ ;  /* 0x0000001f07057819 */ /* 0x000fe200000006ff */
[----:B-1----:R-:W-:Y:S06]  /*ff60*/  @!P0 BRA `(.L_x_315) ;  /* 0x0000000000e08947 */ /* 0x002fec0003800000 */
.L_x_326:
[----:B------:R-:W1:Y:S01]  /*ff70*/  SYNCS.PHASECHK.TRANS64.TRYWAIT P0, [R6+URZ], R5 ;  /* 0x00000005060075a7 */ /* 0x000e62000800017f */
[----:B------:R-:W-:-:S05]  /*ff80*/  VIADD R0, R0, 0x1 ;  /* 0x0000000100007836 */ /* 0x000fca0000000000 */
[----:B------:R-:W-:-:S04]  /*ff90*/  ISETP.NE.AND P1, PT, R0, 0x4, PT ;  /* 0x000000040000780c */ /* 0x000fc80003f25270 */
[----:B------:R-:W-:Y:S02]  /*ffa0*/  SEL R2, RZ, 0x1, P1 ;  /* 0x00000001ff027807 */ /* 0x000fe40000800000 */
[----:B------:R-:W-:Y:S02]  /*ffb0*/  SEL R0, R0, RZ, P1 ;  /* 0x000000ff00007207 */ /* 0x000fe40000800000 */
[----:B------:R-:W-:Y:S01]  /*ffc0*/  LOP3.LUT R2, R7, R2, RZ, 0x3c, !PT ;  /* 0x0000000207027212 */ /* 0x000fe200078e3cff */
[----:B-1----:R-:W-:Y:S06]  /*ffd0*/  @!P0 BRA `(.L_x_316) ;  /* 0x0000000000d88947 */ /* 0x002fec0003800000 */
.L_x_327:
[----:B------:R-:W-:Y:S01]  /*ffe0*/  IMAD R3, R0, 0x8, R3 ;  /* 0x0000000800037824 */ /* 0x000fe200078e0203 */
[----:B------:R-:W-:-:S07]  /*fff0*/  SHF.L.U32 R0, R2, 0x1f, RZ ;  /* 0x0000001f02007819 */ /* 0x000fce00000006ff */
.L_x_317:
[----:B--2---:R2:W3:Y:S02]  /*10000*/  SYNCS.PHASECHK.TRANS64.TRYWAIT P0, [R3+URZ], R0 ;  /* 0x00000000030075a7 */ /* 0x0044e4000800017f */
[----:B---3--:R-:W-:Y:S05]  /*10010*/  @!P0 NANOSLEEP.SYNCS 0x989680 ;  /* 0x009896800000895d */ /* 0x008fea0003900000 */
[----:B------:R-:W3:Y:S02]  /*10020*/  @!P0 SYNCS.PHASECHK.TRANS64 P0, [R3+URZ], R0 ;  /* 0x00000000030085a7 */ /* 0x000ee4000800007f */
[----:B---3--:R-:W-:Y:S05]  /*10030*/  @!P0 BRA `(.L_x_317) ;  /* 0xfffffffc00f08947 */ /* 0x008fea000383ffff */
.L_x_312:
[----:B------:R-:W-:Y:S05]  /*10040*/  BSYNC B0 ;  /* 0x0000000000007941 */ /* 0x000fea0003800000 */
.L_x_311:
[----:B------:R-:W-:Y:S05]  /*10050*/  EXIT ;  /* 0x000000000000794d */ /* 0x000fea0003800000 */
.L_x_17:
[----:B-1----:R-:W-:-:S04]  /*10060*/  IMAD.U32 R3, RZ, RZ, UR6 ;  /* 0x00000006ff037e24 */ /* 0x002fc8000f8e00ff */
[----:B------:R1:W2:Y:S03]  /*10070*/  SYNCS.PHASECHK.TRANS64.TRYWAIT P0, [R3+URZ], R0 ;  /* 0x00000000030075a7 */ /* 0x0002a6000800017f */
[----:B--2---:R-:W-:Y:S05]  /*10080*/  @!P0 NANOSLEEP.SYNCS 0x989680 ;  /* 0x009896800000895d */ /* 0x004fea0003900000 */
[----:B------:R-:W2:Y:S02]  /*10090*/  @!P0 SYNCS.PHASECHK.TRANS64 P0, [R3+URZ], R0 ;  /* 0x00000000030085a7 */ /* 0x000ea4000800007f */
[----:B--2---:R-:W-:Y:S05]  /*100a0*/  @!P0 BRA `(.L_x_17) ;  /* 0xfffffffc00ec8947 */ /* 0x004fea000383ffff */
[----:B------:R-:W-:Y:S05]  /*100b0*/  BRA `(.L_x_16) ;  /* 0xffffff1800a47947 */ /* 0x000fea000383ffff */
.L_x_23:
[----:B-----5:R2:W-:Y:S02]  /*100c0*/  STL [R1+0x80], R0 ;  /* 0x0000800001007387 */ /* 0x0205e40000100800 */
[----:B--2---:R-:W-:-:S04]  /*100d0*/  IMAD.U32 R0, RZ, RZ, UR9 ;  /* 0x00000009ff007e24 */ /* 0x004fc8000f8e00ff */
[----:B------:R2:W3:Y:S03]  /*100e0*/  SYNCS.PHASECHK.TRANS64.TRYWAIT P0, [R0+URZ], R229 ;  /* 0x000000e5000075a7 */ /* 0x0004e6000800017f */
[----:B---3--:R-:W-:Y:S05]  /*100f0*/  @!P0 NANOSLEEP.SYNCS 0x989680 ;  /* 0x009896800000895d */ /* 0x008fea0003900000 */
[----:B------:R2:W3:Y:S02]  /*10100*/  @!P0 SYNCS.PHASECHK.TRANS64 P0, [R0+URZ], R229 ;  /* 0x000000e5000085a7 */ /* 0x0004e4000800007f */
[----:B--2---:R2:W5:Y:S02]  /*10110*/  LDL.LU R0, [R1+0x80] ;  /* 0x0000800001007983 */ /* 0x0045640000300800 */
[----:B--23--:R-:W-:Y:S05]  /*10120*/  @!P0 BRA `(.L_x_23) ;  /* 0xfffffffc00e48947 */ /* 0x00cfea000383ffff */
[----:B------:R-:W-:Y:S05]  /*10130*/  BRA `(.L_x_22) ;  /* 0xffffff2c00447947 */ /* 0x000fea000383ffff */
.L_x_298:
[----:B------:R-:W-:Y:S01]  /*10140*/  BSSY B1, `(.L_x_318) ;  /* 0x0000006000017945 */ /* 0x000fe20003800000 */
[----:B------:R-:W-:-:S07]  /*10150*/  IMAD.MOV.U32 R2, RZ, RZ, -0x1 ;  /* 0xffffffffff027424 */ /* 0x000fce00078e00ff */
[----:B------:R-:W-:Y:S05]  /*10160*/  WARPSYNC.COLLECTIVE R2, `(.L_x_319) ;  /* 0x00000000020c7348 */ /* 0x000fea0003c00000 */
[----:B------:R-:W-:Y:S02]  /*10170*/  ELECT P1, UR62, PT ;  /* 0x00000000003e782f */ /* 0x000fe40003820000 */
[----:B------:R-:W-:Y:S01]  /*10180*/  MOV R2, UR62 ;  /* 0x0000003e00027c02 */ /* 0x000fe20008000f00 */
[----:B------:R-:W-:Y:S10]  /*10190*/  ENDCOLLECTIVE ;  /* 0x000000000000791b */ /* 0x000ff40003800000 */
.L_x_319:
[----:B------:R-:W-:Y:S05]  /*101a0*/  BSYNC B1 ;  /* 0x0000000000017941 */ /* 0x000fea0003800000 */
.L_x_318:
[----:B------:R-:W-:Y:S05]  /*101b0*/  BRA `(.L_x_320) ;  /* 0xfffffff000187947 */ /* 0x000fea000383ffff */
.L_x_301:
[----:B-1----:R1:W2:Y:S02]  /*101c0*/  SYNCS.PHASECHK.TRANS64.TRYWAIT P1, [R13+URZ+0x20], R4 ;  /* 0x000020040d0075a7 */ /* 0x0022a4000802017f */
[----:B--2---:R-:W-:Y:S05]  /*101d0*/  @!P1 NANOSLEEP.SYNCS 0x989680 ;  /* 0x009896800000995d */ /* 0x004fea0003900000 */
[----:B------:R-:W2:Y:S02]  /*101e0*/  @!P1 SYNCS.PHASECHK.TRANS64 P1, [R13+URZ+0x20], R4 ;  /* 0x000020040d0095a7 */ /* 0x000ea4000802007f */
[----:B--2---:R-:W-:Y:S05]  /*101f0*/  @!P1 BRA `(.L_x_301) ;  /* 0xfffffffc00f09947 */ /* 0x004fea000383ffff */
[----:B------:R-:W-:Y:S05]  /*10200*/  BRA `(.L_x_321) ;  /* 0xfffffff0004c7947 */ /* 0x000fea000383ffff */
.L_x_310:
[----:B------:R-:W-:Y:S01]  /*10210*/  BSSY B0, `(.L_x_322) ;  /* 0x0000006000007945 */ /* 0x000fe20003800000 */
[----:B------:R-:W-:-:S07]  /*10220*/  IMAD.MOV.U32 R2, RZ, RZ, -0x1 ;  /* 0xffffffffff027424 */ /* 0x000fce00078e00ff */
[----:B------:R-:W-:Y:S05]  /*10230*/  WARPSYNC.COLLECTIVE R2, `(.L_x_323) ;  /* 0x00000000020c7348 */ /* 0x000fea0003c00000 */
[----:B------:R-:W-:Y:S02]  /*10240*/  ELECT P1, UR62, PT ;  /* 0x00000000003e782f */ /* 0x000fe40003820000 */
[----:B------:R-:W-:Y:S01]  /*10250*/  MOV R2, UR62 ;  /* 0x0000003e00027c02 */ /* 0x000fe20008000f00 */
[----:B------:R-:W-:Y:S10]  /*10260*/  ENDCOLLECTIVE ;  /* 0x000000000000791b */ /* 0x000ff40003800000 */
.L_x_323:
[----:B------:R-:W-:Y:S05]  /*10270*/  BSYNC B0 ;  /* 0x0000000000007941 */ /* 0x000fea0003800000 */
.L_x_322:
[----:B------:R-:W-:Y:S01]  /*10280*/  PLOP3.LUT P0, PT, P1, PT, PT, 0x80, 0x0 ;  /* 0x000000000000781c */ /* 0x000fe20000f0f070 */
[----:B------:R-:W-:-:S12]  /*10290*/  BRA `(.L_x_324) ;  /* 0xfffffff800b87947 */ /* 0x000fd8000383ffff */
.L_x_314:
[----:B0-----:R0:W1:Y:S02]  /*102a0*/  SYNCS.PHASECHK.TRANS64.TRYWAIT P0, [R7+URZ], R2 ;  /* 0x00000002070075a7 */ /* 0x001064000800017f */
[----:B-1----:R-:W-:Y:S05]  /*102b0*/  @!P0 NANOSLEEP.SYNCS 0x989680 ;  /* 0x009896800000895d */ /* 0x002fea0003900000 */
[----:B------:R-:W1:Y:S02]  /*102c0*/  @!P0 SYNCS.PHASECHK.TRANS64 P0, [R7+URZ], R2 ;  /* 0x00000002070085a7 */ /* 0x000e64000800007f */
[----:B-1----:R-:W-:Y:S05]  /*102d0*/  @!P0 BRA `(.L_x_314) ;  /* 0xfffffffc00f08947 */ /* 0x002fea000383ffff */
[----:B------:R-:W-:Y:S05]  /*102e0*/  BRA `(.L_x_325) ;  /* 0xfffffff800fc7947 */ /* 0x000fea000383ffff */
.L_x_315:
[----:B0-----:R0:W1:Y:S02]  /*102f0*/  SYNCS.PHASECHK.TRANS64.TRYWAIT P0, [R9+URZ], R4 ;  /* 0x00000004090075a7 */ /* 0x001064000800017f */
[----:B-1----:R-:W-:Y:S05]  /*10300*/  @!P0 NANOSLEEP.SYNCS 0x989680 ;  /* 0x009896800000895d */ /* 0x002fea0003900000 */
[----:B------:R-:W1:Y:S02]  /*10310*/  @!P0 SYNCS.PHASECHK.TRANS64 P0, [R9+URZ], R4 ;  /* 0x00000004090085a7 */ /* 0x000e64000800007f */
[----:B-1----:R-:W-:Y:S05]  /*10320*/  @!P0 BRA `(.L_x_315) ;  /* 0xfffffffc00f08947 */ /* 0x002fea000383ffff */
[----:B------:R-:W-:Y:S05]  /*10330*/  BRA `(.L_x_326) ;  /* 0xfffffffc000c7947 */ /* 0x000fea000383ffff */
.L_x_316:
[----:B-1----:R1:W2:Y:S02]  /*10340*/  SYNCS.PHASECHK.TRANS64.TRYWAIT P0, [R6+URZ], R5 ;  /* 0x00000005060075a7 */ /* 0x0022a4000800017f */
[----:B--2---:R-:W-:Y:S05]  /*10350*/  @!P0 NANOSLEEP.SYNCS 0x989680 ;  /* 0x009896800000895d */ /* 0x004fea0003900000 */
[----:B------:R-:W2:Y:S02]  /*10360*/  @!P0 SYNCS.PHASECHK.TRANS64 P0, [R6+URZ], R5 ;  /* 0x00000005060085a7 */ /* 0x000ea4000800007f */
[----:B--2---:R-:W-:Y:S05]  /*10370*/  @!P0 BRA `(.L_x_316) ;  /* 0xfffffffc00f08947 */ /* 0x004fea000383ffff */
[----:B------:R-:W-:Y:S05]  /*10380*/  BRA `(.L_x_327) ;  /* 0xfffffffc00147947 */ /* 0x000fea000383ffff */
.L_x_328:
[----:B------:R-:W-:-:S00]  /*10390*/  BRA `(.L_x_328) ;  /* 0xfffffffc00fc7947 */ /* 0x000fc0000383ffff */
[----:B------:R-:W-:-:S00]  /*103a0*/  NOP ;  /* 0x0000000000007918 */ /* 0x000fc00000000000 */
        /* <DEDUP_REMOVED lines=13> */
.L_x_329:


//--------------------- .nv.shared._ZN7cutlass13device_kernelINS_4gemm6kernel13GemmUniversalIN4cute5tupleIJiiiiEEENS1_10collective13CollectiveMmaINS1_37MainloopSm90TmaGmmaWarpSpecializedFP8ILi4ENS5_IJNS4_1CILi1EEESB_SB_EEENS1_35KernelTmaWarpSpecializedCooperativeEEENS5_IJNSA_ILi128EEENSA_ILi256EEESF_EEENS_12float_e4m3_tENS5_IJlSB_lEEESI_SJ_NS4_8TiledMMAINS4_8MMA_AtomIJNS4_4SM904GMMA31MMA_64x256x32_F32E4M3E4M3_SS_TNILNSN_7ScaleInE1ELSP_1EEEEEENS4_6LayoutINS5_IJNSA_ILi2EEESB_SB_EEENS5_IJSB_NSA_ILi0EEESV_EEEEENS5_IJNS4_10UnderscoreESY_SY_EEEEENS4_13SM90_TMA_LOADENS4_14ComposedLayoutINS4_7SwizzleILi3ELi4ELi3EEENS4_18smem_ptr_flag_bitsILi8EEENSS_INS5_IJNSA_ILi8EEESF_EEENS5_IJSF_SB_EEEEEEEvNS4_8identityES11_S1B_vS1C_EENS_8epilogue10collective6detail29Sm90TmaWarpSpecializedAdapterINS1F_15DefaultEpilogueISI_SJ_SJ_NS1E_6thread17LinearCombinationISI_Li1EffLNS1J_9ScaleType4KindE0ELNS_15FloatRoundStyleE2ESI_EENS1_15EpilogueDefaultEEEEEvvEEEEvNT_6ParamsE --------------------------
	.section	.nv.shared._ZN7cutlass13device_kernelINS_4gemm6kernel13GemmUniversalIN4cute5tupleIJiiiiEEENS1_10collective13CollectiveMmaINS1_37MainloopSm90TmaGmmaWarpSpecializedFP8ILi4ENS5_IJNS4_1CILi1EEESB_SB_EEENS1_35KernelTmaWarpSpecializedCooperativeEEENS5_IJNSA_ILi128EEENSA_ILi256EEESF_EEENS_12float_e4m3_tENS5_IJlSB_lEEESI_SJ_NS4_8TiledMMAINS4_8MMA_AtomIJNS4_4SM904GMMA31MMA_64x256x32_F32E4M3E4M3_SS_TNILNSN_7ScaleInE1ELSP_1EEEEEENS4_6LayoutINS5_IJNSA_ILi2EEESB_SB_EEENS5_IJSB_NSA_ILi0EEESV_EEEEENS5_IJNS4_10UnderscoreESY_SY_EEEEENS4_13SM90_TMA_LOADENS4_14ComposedLayoutINS4_7SwizzleILi3ELi4ELi3EEENS4_18smem_ptr_flag_bitsILi8EEENSS_INS5_IJNSA_ILi8EEESF_EEENS5_IJSF_SB_EEEEEEEvNS4_8identityES11_S1B_vS1C_EENS_8epilogue10collective6detail29Sm90TmaWarpSpecializedAdapterINS1F_15DefaultEpilogueISI_SJ_SJ_NS1E_6thread17LinearCombinationISI_Li1EffLNS1J_9ScaleType4KindE0ELNS_15FloatRoundStyleE2ESI_EENS1_15EpilogueDefaultEEEEEvvEEEEvNT_6ParamsE,"aw",@nobits
	.sectionflags	@""
	.align	16
	.zero		1024


//--------------------- .nv.shared.reserved.0     --------------------------
	.section	.nv.shared.reserved.0,"aw",@nobits
	.weak		__nv_reservedSMEM_offset_0_alias
	.size		__nv_reservedSMEM_offset_0_alias, 0, 0
	.other		__nv_reservedSMEM_offset_0_alias,@"STO_CUDA_RESERVED_SHARED STV_DEFAULT"
__nv_reservedSMEM_offset_0_alias:
	.zero		0


//--------------------- .nv.global                --------------------------
	.section	.nv.global,"aw",@nobits
.nv.global:
	.type		_ZN39_INTERNAL_c62f0a87_4_k_cu_ba172220_28214cute1_E,@object
	.size		_ZN39_INTERNAL_c62f0a87_4_k_cu_ba172220_28214cute1_E,(_ZN39_INTERNAL_c62f0a87_4_k_cu_ba172220_28214cuda3std3__45__cpo6cbeginE - _ZN39_INTERNAL_c62f0a87_4_k_cu_ba172220_28214cute1_E)
_ZN39_INTERNAL_c62f0a87_4_k_cu_ba172220_28214cute1_E:
	.zero		1
	.type		_ZN39_INTERNAL_c62f0a87_4_k_cu_ba172220_28214cuda3std3__45__cpo6cbeginE,@object
	.size		_ZN39_INTERNAL_c62f0a87_4_k_cu_ba172220_28214cuda3std3__45__cpo6cbeginE,(_ZN39_INTERNAL_c62f0a87_4_k_cu_ba172220_28214cuda3std3__48in_placeE - _ZN39_INTERNAL_c62f0a87_4_k_cu_ba172220_28214cuda3std3__45__cpo6cbeginE)
_ZN39_INTERNAL_c62f0a87_4_k_cu_ba172220_28214cuda3std3__45__cpo6cbeginE:
	.zero		1
	.type		_ZN39_INTERNAL_c62f0a87_4_k_cu_ba172220_28214cuda3std3__48in_placeE,@object
	.size		_ZN39_INTERNAL_c62f0a87_4_k_cu_ba172220_28214cuda3std3__48in_placeE,(_ZN39_INTERNAL_c62f0a87_4_k_cu_ba172220_28214cuda3std6ranges3__45__cpo9iter_moveE - _ZN39_INTERNAL_c62f0a87_4_k_cu_ba172220_28214cuda3std3__48in_placeE)
_ZN39_INTERNAL_c62f0a87_4_k_cu_ba172220_28214cuda3std3__48in_placeE:
	.zero		1
	.type		_ZN39_INTERNAL_c62f0a87_4_k_cu_ba172220_28214cuda3std6ranges3__45__cpo9iter_moveE,@object
	.size		_ZN39_INTERNAL_c62f0a87_4_k_cu_ba172220_28214cuda3std6ranges3__45__cpo9iter_moveE,(_ZN39_INTERNAL_c62f0a87_4_k_cu_ba172220_28214cuda3std3__45__cpo5beginE - _ZN39_INTERNAL_c62f0a87_4_k_cu_ba172220_28214cuda3std6ranges3__45__cpo9iter_moveE)
_ZN39_INTERNAL_c62f0a87_4_k_cu_ba172220_28214cuda3std6ranges3__45__cpo9iter_moveE:
	.zero		1
	.type		_ZN39_INTERNAL_c62f0a87_4_k_cu_ba172220_28214cuda3std3__45__cpo5beginE,@object
	.size		_ZN39_INTERNAL_c62f0a87_4_k_cu_ba172220_28214cuda3std3__45__cpo5beginE,(_ZN39_INTERNAL_c62f0a87_4_k_cu_ba172220_28214cuda3std3__441_GLOBAL__N__c62f0a87_4_k_cu_ba172220_28216ignoreE - _ZN39_INTERNAL_c62f0a87_4_k_cu_ba172220_28214cuda3std3__45__cpo5beginE)
_ZN39_INTERNAL_c62f0a87_4_k_cu_ba172220_28214cuda3std3__45__cpo5beginE:
	.zero		1
	.type		_ZN39_INTERNAL_c62f0a87_4_k_cu_ba172220_28214cuda3std3__441_GLOBAL__N__c62f0a87_4_k_cu_ba172220_28216ignoreE,@object
	.size		_ZN39_INTERNAL_c62f0a87_4_k_cu_ba172220_28214cuda3std3__441_GLOBAL__N__c62f0a87_4_k_cu_ba172220_28216ignoreE,(_ZN39_INTERNAL_c62f0a87_4_k_cu_ba172220_28214cute7productE - _ZN39_INTERNAL_c62f0a87_4_k_cu_ba172220_28214cuda3std3__441_GLOBAL__N__c62f0a87_4_k_cu_ba172220_28216ignoreE)
_ZN39_INTERNAL_c62f0a87_4_k_cu_ba172220_28214cuda3std3__441_GLOBAL__N__c62f0a87_4_k_cu_ba172220_28216ignoreE:
	.zero		1
	.type		_ZN39_INTERNAL_c62f0a87_4_k_cu_ba172220_28214cute7productE,@object
	.size		_ZN39_INTERNAL_c62f0a87_4_k_cu_ba172220_28214cute7productE,(_ZN39_INTERNAL_c62f0a87_4_k_cu_ba172220_28214cuda3std3__45__cpo3endE - _ZN39_INTERNAL_c62f0a87_4_k_cu_ba172220_28214cute7productE)
_ZN39_INTERNAL_c62f0a87_4_k_cu_ba172220_28214cute7productE:
	.zero		1
	.type		_ZN39_INTERNAL_c62f0a87_4_k_cu_ba172220_28214cuda3std3__45__cpo3endE,@object
	.size		_ZN39_INTERNAL_c62f0a87_4_k_cu_ba172220_28214cuda3std3__45__cpo3endE,(_ZN39_INTERNAL_c62f0a87_4_k_cu_ba172220_28214cuda3std3__419piecewise_constructE - _ZN39_INTERNAL_c62f0a87_4_k_cu_ba172220_28214cuda3std3__45__cpo3endE)
_ZN39_INTERNAL_c62f0a87_4_k_cu_ba172220_28214cuda3std3__45__cpo3endE:
	.zero		1
	.type		_ZN39_INTERNAL_c62f0a87_4_k_cu_ba172220_28214cuda3std3__419piecewise_constructE,@object
	.size		_ZN39_INTERNAL_c62f0a87_4_k_cu_ba172220_28214cuda3std3__419piecewise_constructE,(_ZN39_INTERNAL_c62f0a87_4_k_cu_ba172220_28214cuda3std3__45__cpo4cendE - _ZN39_INTERNAL_c62f0a87_4_k_cu_ba172220_28214cuda3std3__419piecewise_constructE)
_ZN39_INTERNAL_c62f0a87_4_k_cu_ba172220_28214cuda3std3__419piecewise_constructE:
	.zero		1
	.type		_ZN39_INTERNAL_c62f0a87_4_k_cu_ba172220_28214cuda3std3__45__cpo4cendE,@object
	.size		_ZN39_INTERNAL_c62f0a87_4_k_cu_ba172220_28214cuda3std3__45__cpo4cendE,(_ZN39_INTERNAL_c62f0a87_4_k_cu_ba172220_28214cuda3std6ranges3__45__cpo4swapE - _ZN39_INTERNAL_c62f0a87_4_k_cu_ba172220_28214cuda3std3__45__cpo4cendE)
_ZN39_INTERNAL_c62f0a87_4_k_cu_ba172220_28214cuda3std3__45__cpo4cendE:
	.zero		1
	.type		_ZN39_INTERNAL_c62f0a87_4_k_cu_ba172220_28214cuda3std6ranges3__45__cpo4swapE,@object
	.size		_ZN39_INTERNAL_c62f0a87_4_k_cu_ba172220_28214cuda3std6ranges3__45__cpo4swapE,(.L_7 - _ZN39_INTERNAL_c62f0a87_4_k_cu_ba172220_28214cuda3std6ranges3__45__cpo4swapE)
_ZN39_INTERNAL_c62f0a87_4_k_cu_ba172220_28214cuda3std6ranges3__45__cpo4swapE:
	.zero		1
.L_7:


//--------------------- .nv.constant0._ZN7cutlass13device_kernelINS_4gemm6kernel13GemmUniversalIN4cute5tupleIJiiiiEEENS1_10collective13CollectiveMmaINS1_37MainloopSm90TmaGmmaWarpSpecializedFP8ILi4ENS5_IJNS4_1CILi1EEESB_SB_EEENS1_35KernelTmaWarpSpecializedCooperativeEEENS5_IJNSA_ILi128EEENSA_ILi256EEESF_EEENS_12float_e4m3_tENS5_IJlSB_lEEESI_SJ_NS4_8TiledMMAINS4_8MMA_AtomIJNS4_4SM904GMMA31MMA_64x256x32_F32E4M3E4M3_SS_TNILNSN_7ScaleInE1ELSP_1EEEEEENS4_6LayoutINS5_IJNSA_ILi2EEESB_SB_EEENS5_IJSB_NSA_ILi0EEESV_EEEEENS5_IJNS4_10UnderscoreESY_SY_EEEEENS4_13SM90_TMA_LOADENS4_14ComposedLayoutINS4_7SwizzleILi3ELi4ELi3EEENS4_18smem_ptr_flag_bitsILi8EEENSS_INS5_IJNSA_ILi8EEESF_EEENS5_IJSF_SB_EEEEEEEvNS4_8identityES11_S1B_vS1C_EENS_8epilogue10collective6detail29Sm90TmaWarpSpecializedAdapterINS1F_15DefaultEpilogueISI_SJ_SJ_NS1E_6thread17LinearCombinationISI_Li1EffLNS1J_9ScaleType4KindE0ELNS_15FloatRoundStyleE2ESI_EENS1_15EpilogueDefaultEEEEEvvEEEEvNT_6ParamsE --------------------------
	.section	.nv.constant0._ZN7cutlass13device_kernelINS_4gemm6kernel13GemmUniversalIN4cute5tupleIJiiiiEEENS1_10collective13CollectiveMmaINS1_37MainloopSm90TmaGmmaWarpSpecializedFP8ILi4ENS5_IJNS4_1CILi1EEESB_SB_EEENS1_35KernelTmaWarpSpecializedCooperativeEEENS5_IJNSA_ILi128EEENSA_ILi256EEESF_EEENS_12float_e4m3_tENS5_IJlSB_lEEESI_SJ_NS4_8TiledMMAINS4_8MMA_AtomIJNS4_4SM904GMMA31MMA_64x256x32_F32E4M3E4M3_SS_TNILNSN_7ScaleInE1ELSP_1EEEEEENS4_6LayoutINS5_IJNSA_ILi2EEESB_SB_EEENS5_IJSB_NSA_ILi0EEESV_EEEEENS5_IJNS4_10UnderscoreESY_SY_EEEEENS4_13SM90_TMA_LOADENS4_14ComposedLayoutINS4_7SwizzleILi3ELi4ELi3EEENS4_18smem_ptr_flag_bitsILi8EEENSS_INS5_IJNSA_ILi8EEESF_EEENS5_IJSF_SB_EEEEEEEvNS4_8identityES11_S1B_vS1C_EENS_8epilogue10collective6detail29Sm90TmaWarpSpecializedAdapterINS1F_15DefaultEpilogueISI_SJ_SJ_NS1E_6thread17LinearCombinationISI_Li1EffLNS1J_9ScaleType4KindE0ELNS_15FloatRoundStyleE2ESI_EENS1_15EpilogueDefaultEEEEEvvEEEEvNT_6ParamsE,"a",@progbits
	.sectionflags	@""
	.align	4
.nv.constant0._ZN7cutlass13device_kernelINS_4gemm6kernel13GemmUniversalIN4cute5tupleIJiiiiEEENS1_10collective13CollectiveMmaINS1_37MainloopSm90TmaGmmaWarpSpecializedFP8ILi4ENS5_IJNS4_1CILi1EEESB_SB_EEENS1_35KernelTmaWarpSpecializedCooperativeEEENS5_IJNSA_ILi128EEENSA_ILi256EEESF_EEENS_12float_e4m3_tENS5_IJlSB_lEEESI_SJ_NS4_8TiledMMAINS4_8MMA_AtomIJNS4_4SM904GMMA31MMA_64x256x32_F32E4M3E4M3_SS_TNILNSN_7ScaleInE1ELSP_1EEEEEENS4_6LayoutINS5_IJNSA_ILi2EEESB_SB_EEENS5_IJSB_NSA_ILi0EEESV_EEEEENS5_IJNS4_10UnderscoreESY_SY_EEEEENS4_13SM90_TMA_LOADENS4_14ComposedLayoutINS4_7SwizzleILi3ELi4ELi3EEENS4_18smem_ptr_flag_bitsILi8EEENSS_INS5_IJNSA_ILi8EEESF_EEENS5_IJSF_SB_EEEEEEEvNS4_8identityES11_S1B_vS1C_EENS_8epilogue10collective6detail29Sm90TmaWarpSpecializedAdapterINS1F_15DefaultEpilogueISI_SJ_SJ_NS1E_6thread17LinearCombinationISI_Li1EffLNS1J_9ScaleType4KindE0ELNS_15FloatRoundStyleE2ESI_EENS1_15EpilogueDefaultEEEEEvvEEEEvNT_6ParamsE:
	.zero		1664


//--------------------- SYMBOLS --------------------------

	.type		.nv.reservedSmem.offset0,@object
	.size		.nv.reservedSmem.offset0,0x4
